//
// Generated by NVIDIA NVVM Compiler
//
// Compiler Build ID: CL-36424714
// Cuda compilation tools, release 13.0, V13.0.88
// Based on NVVM 20.0.0
//

.version 9.0
.target sm_100
.address_size 64

	// .globl	_Z4convPaS_S_
// _ZZ4convPaS_S_E7s_input has been demoted
// _ZZ4convPaS_S_E8s_filter has been demoted
// _ZZ4convPaS_S_E8s_output has been demoted
// _ZZ16conv_same_tilingPaS_S_E8s_output has been demoted
// _ZZ16conv_same_tilingPaS_S_E10input_smem has been demoted
// _ZZ8winogradPaPsS_E10input_smem has been demoted
// _ZZ8winogradPaPsS_E4BtdB has been demoted
// _ZZ8winogradPaPsS_E1I has been demoted
// _ZZ7paddingPaS_E8s_output has been demoted

.visible .entry _Z4convPaS_S_(
	.param .u64 .ptr .align 1 _Z4convPaS_S__param_0,
	.param .u64 .ptr .align 1 _Z4convPaS_S__param_1,
	.param .u64 .ptr .align 1 _Z4convPaS_S__param_2
)
{
	.reg .pred 	%p<28>;
	.reg .b16 	%rs<33>;
	.reg .b32 	%r<274>;
	.reg .b64 	%rd<51>;
	// demoted variable
	.shared .align 1 .b8 _ZZ4convPaS_S_E7s_input[6400];
	// demoted variable
	.shared .align 1 .b8 _ZZ4convPaS_S_E8s_filter[576];
	// demoted variable
	.shared .align 4 .b8 _ZZ4convPaS_S_E8s_output[256];
	ld.param.u64 	%rd7, [_Z4convPaS_S__param_0];
	ld.param.u64 	%rd8, [_Z4convPaS_S__param_1];
	ld.param.u64 	%rd9, [_Z4convPaS_S__param_2];
	cvta.to.global.u64 	%rd1, %rd8;
	cvta.to.global.u64 	%rd2, %rd7;
	cvta.to.global.u64 	%rd3, %rd9;
	mov.u32 	%r268, %tid.x;
	mov.u32 	%r2, %ctaid.x;
	setp.gt.u32 	%p1, %r268, 575;
	@%p1 bra 	$L__BB0_7;
	mul.lo.s32 	%r3, %r2, 576;
	mov.u32 	%r4, %ntid.x;
	add.s32 	%r92, %r268, %r4;
	max.u32 	%r93, %r92, 576;
	setp.lt.u32 	%p2, %r92, 576;
	selp.u32 	%r94, 1, 0, %p2;
	add.s32 	%r95, %r92, %r94;
	sub.s32 	%r96, %r93, %r95;
	div.u32 	%r97, %r96, %r4;
	add.s32 	%r5, %r97, %r94;
	and.b32  	%r98, %r5, 3;
	setp.eq.s32 	%p3, %r98, 3;
	mov.u32 	%r249, %r268;
	@%p3 bra 	$L__BB0_4;
	add.s32 	%r99, %r268, %r3;
	cvt.u64.u32 	%rd10, %r99;
	add.s64 	%rd50, %rd1, %rd10;
	add.s32 	%r100, %r5, 1;
	and.b32  	%r101, %r100, 3;
	neg.s32 	%r247, %r101;
	cvt.u64.u32 	%rd11, %r4;
	mov.u32 	%r249, %r268;
$L__BB0_3:
	.pragma "nounroll";
	ld.global.u8 	%rs2, [%rd50];
	mov.u32 	%r102, _ZZ4convPaS_S_E8s_filter;
	add.s32 	%r103, %r102, %r249;
	st.shared.u8 	[%r103], %rs2;
	add.s32 	%r249, %r249, %r4;
	add.s64 	%rd50, %rd50, %rd11;
	add.s32 	%r247, %r247, 1;
	setp.ne.s32 	%p4, %r247, 0;
	@%p4 bra 	$L__BB0_3;
$L__BB0_4:
	setp.lt.u32 	%p5, %r5, 3;
	@%p5 bra 	$L__BB0_7;
	shl.b32 	%r12, %r4, 2;
	mov.u32 	%r104, _ZZ4convPaS_S_E8s_filter;
	add.s32 	%r13, %r104, %r4;
	shl.b32 	%r105, %r4, 1;
	add.s32 	%r14, %r104, %r105;
	mul.lo.s32 	%r106, %r4, 3;
	add.s32 	%r15, %r104, %r106;
	add.s32 	%r253, %r249, %r3;
	add.s32 	%r256, %r253, %r4;
	add.s32 	%r255, %r253, %r105;
	add.s32 	%r254, %r253, %r106;
$L__BB0_6:
	cvt.u64.u32 	%rd12, %r253;
	add.s64 	%rd13, %rd1, %rd12;
	ld.global.u8 	%rs3, [%rd13];
	add.s32 	%r108, %r104, %r249;
	st.shared.u8 	[%r108], %rs3;
	cvt.u64.u32 	%rd14, %r256;
	add.s64 	%rd15, %rd1, %rd14;
	ld.global.u8 	%rs4, [%rd15];
	add.s32 	%r109, %r13, %r249;
	st.shared.u8 	[%r109], %rs4;
	cvt.u64.u32 	%rd16, %r255;
	add.s64 	%rd17, %rd1, %rd16;
	ld.global.u8 	%rs5, [%rd17];
	add.s32 	%r110, %r14, %r249;
	st.shared.u8 	[%r110], %rs5;
	cvt.u64.u32 	%rd18, %r254;
	add.s64 	%rd19, %rd1, %rd18;
	ld.global.u8 	%rs6, [%rd19];
	add.s32 	%r111, %r15, %r249;
	st.shared.u8 	[%r111], %rs6;
	add.s32 	%r249, %r249, %r12;
	add.s32 	%r256, %r256, %r12;
	add.s32 	%r255, %r255, %r12;
	add.s32 	%r254, %r254, %r12;
	add.s32 	%r253, %r253, %r12;
	setp.lt.u32 	%p6, %r249, 576;
	@%p6 bra 	$L__BB0_6;
$L__BB0_7:
	setp.gt.u32 	%p7, %r268, 63;
	@%p7 bra 	$L__BB0_14;
	mov.u32 	%r20, %ntid.x;
	add.s32 	%r112, %r268, %r20;
	max.u32 	%r113, %r112, 64;
	setp.lt.u32 	%p8, %r112, 64;
	selp.u32 	%r114, 1, 0, %p8;
	add.s32 	%r115, %r112, %r114;
	sub.s32 	%r116, %r113, %r115;
	div.u32 	%r117, %r116, %r20;
	add.s32 	%r21, %r117, %r114;
	and.b32  	%r118, %r21, 3;
	setp.eq.s32 	%p9, %r118, 3;
	mov.u32 	%r262, %r268;
	@%p9 bra 	$L__BB0_11;
	add.s32 	%r119, %r21, 1;
	and.b32  	%r120, %r119, 3;
	shl.b32 	%r121, %r268, 2;
	mov.u32 	%r122, _ZZ4convPaS_S_E8s_output;
	add.s32 	%r251, %r122, %r121;
	shl.b32 	%r23, %r20, 2;
	neg.s32 	%r250, %r120;
	mad.lo.s32 	%r262, %r20, %r120, %r268;
$L__BB0_10:
	.pragma "nounroll";
	mov.b32 	%r123, 0;
	st.shared.u32 	[%r251], %r123;
	add.s32 	%r251, %r251, %r23;
	add.s32 	%r250, %r250, 1;
	setp.ne.s32 	%p10, %r250, 0;
	@%p10 bra 	$L__BB0_10;
$L__BB0_11:
	setp.lt.u32 	%p11, %r21, 3;
	@%p11 bra 	$L__BB0_14;
	shl.b32 	%r31, %r20, 2;
	shl.b32 	%r124, %r262, 2;
	mov.u32 	%r125, _ZZ4convPaS_S_E8s_output;
	add.s32 	%r261, %r125, %r124;
	shl.b32 	%r33, %r20, 4;
	shl.b32 	%r34, %r20, 3;
	mul.lo.s32 	%r35, %r20, 12;
$L__BB0_13:
	mov.b32 	%r126, 0;
	st.shared.u32 	[%r261], %r126;
	add.s32 	%r127, %r261, %r31;
	st.shared.u32 	[%r127], %r126;
	add.s32 	%r128, %r261, %r34;
	st.shared.u32 	[%r128], %r126;
	add.s32 	%r129, %r261, %r35;
	st.shared.u32 	[%r129], %r126;
	add.s32 	%r262, %r262, %r31;
	add.s32 	%r261, %r261, %r33;
	setp.lt.u32 	%p12, %r262, 64;
	@%p12 bra 	$L__BB0_13;
$L__BB0_14:
	mov.u32 	%r46, %ntid.x;
	add.s32 	%r47, %r268, %r46;
	cvt.u16.u32 	%rs7, %r47;
	sub.s16 	%rs8, 6399, %rs7;
	cvt.u16.u32 	%rs9, %r46;
	div.u16 	%rs10, %rs8, %rs9;
	and.b16  	%rs1, %rs10, 3;
	setp.eq.s16 	%p13, %rs1, 2;
	mov.u32 	%r260, %r268;
	@%p13 bra 	$L__BB0_17;
	cvt.u32.u16 	%r48, %rs1;
	mov.b32 	%r259, 0;
	mov.u32 	%r131, _ZZ4convPaS_S_E7s_input;
	mov.u32 	%r260, %r268;
$L__BB0_16:
	.pragma "nounroll";
	cvt.u64.u32 	%rd20, %r260;
	add.s64 	%rd21, %rd2, %rd20;
	ld.global.u8 	%rs11, [%rd21];
	add.s32 	%r132, %r131, %r260;
	st.shared.u8 	[%r132], %rs11;
	add.s32 	%r260, %r260, %r46;
	add.s32 	%r259, %r259, 1;
	xor.b32  	%r133, %r259, %r48;
	setp.ne.s32 	%p14, %r133, 2;
	@%p14 bra 	$L__BB0_16;
$L__BB0_17:
	mov.u32 	%r134, _ZZ4convPaS_S_E7s_input;
$L__BB0_18:
	cvt.u64.u32 	%rd22, %r260;
	add.s64 	%rd23, %rd2, %rd22;
	ld.global.u8 	%rs12, [%rd23];
	add.s32 	%r135, %r134, %r260;
	st.shared.u8 	[%r135], %rs12;
	add.s32 	%r136, %r260, %r46;
	cvt.u64.u32 	%rd24, %r136;
	add.s64 	%rd25, %rd2, %rd24;
	ld.global.u8 	%rs13, [%rd25];
	add.s32 	%r137, %r135, %r46;
	st.shared.u8 	[%r137], %rs13;
	add.s32 	%r138, %r136, %r46;
	cvt.u64.u32 	%rd26, %r138;
	add.s64 	%rd27, %rd2, %rd26;
	ld.global.u8 	%rs14, [%rd27];
	add.s32 	%r139, %r137, %r46;
	st.shared.u8 	[%r139], %rs14;
	add.s32 	%r140, %r138, %r46;
	cvt.u64.u32 	%rd28, %r140;
	add.s64 	%rd29, %rd2, %rd28;
	ld.global.u8 	%rs15, [%rd29];
	add.s32 	%r141, %r139, %r46;
	st.shared.u8 	[%r141], %rs15;
	add.s32 	%r260, %r140, %r46;
	setp.lt.u32 	%p15, %r260, 6400;
	@%p15 bra 	$L__BB0_18;
	bar.sync 	0;
	mov.u32 	%r264, %r268;
$L__BB0_20:
	and.b32  	%r142, %r264, 7;
	shr.u32 	%r143, %r264, 3;
	and.b32  	%r144, %r143, 7;
	shr.u32 	%r145, %r264, 6;
	mad.lo.s32 	%r146, %r144, 10, %r142;
	mad.lo.s32 	%r147, %r145, 100, %r146;
	add.s32 	%r149, %r134, %r147;
	mov.u32 	%r150, _ZZ4convPaS_S_E8s_filter;
	mad.lo.s32 	%r151, %r145, 9, %r150;
	ld.shared.s8 	%rs16, [%r149+22];
	ld.shared.s8 	%rs17, [%r151+8];
	mul.wide.s16 	%r152, %rs17, %rs16;
	shl.b32 	%r153, %r264, 2;
	and.b32  	%r154, %r153, 252;
	mov.u32 	%r155, _ZZ4convPaS_S_E8s_output;
	add.s32 	%r156, %r155, %r154;
	ld.shared.u8 	%r157, [%r151+3];
	ld.shared.u8 	%r158, [%r151+2];
	prmt.b32 	%r159, %r158, %r157, 0x3340U;
	ld.shared.u8 	%r160, [%r151+1];
	ld.shared.u8 	%r161, [%r151];
	prmt.b32 	%r162, %r161, %r160, 0x3340U;
	prmt.b32 	%r163, %r162, %r159, 0x5410U;
	ld.shared.u8 	%r164, [%r149+10];
	ld.shared.u8 	%r165, [%r149+2];
	prmt.b32 	%r166, %r165, %r164, 0x3340U;
	ld.shared.u8 	%r167, [%r149+1];
	ld.shared.u8 	%r168, [%r149];
	prmt.b32 	%r169, %r168, %r167, 0x3340U;
	prmt.b32 	%r170, %r169, %r166, 0x5410U;
	dp4a.s32.s32 	%r171, %r163, %r170, %r152;
	ld.shared.u8 	%r172, [%r151+7];
	ld.shared.u8 	%r173, [%r151+6];
	prmt.b32 	%r174, %r173, %r172, 0x3340U;
	ld.shared.u8 	%r175, [%r151+5];
	ld.shared.u8 	%r176, [%r151+4];
	prmt.b32 	%r177, %r176, %r175, 0x3340U;
	prmt.b32 	%r178, %r177, %r174, 0x5410U;
	ld.shared.u8 	%r179, [%r149+21];
	ld.shared.u8 	%r180, [%r149+20];
	prmt.b32 	%r181, %r180, %r179, 0x3340U;
	ld.shared.u8 	%r182, [%r149+12];
	ld.shared.u8 	%r183, [%r149+11];
	prmt.b32 	%r184, %r183, %r182, 0x3340U;
	prmt.b32 	%r185, %r184, %r181, 0x5410U;
	dp4a.s32.s32 	%r186, %r178, %r185, %r171;
	atom.shared.add.u32 	%r187, [%r156], %r186;
	add.s32 	%r264, %r264, %r46;
	setp.lt.u32 	%p16, %r264, 4096;
	@%p16 bra 	$L__BB0_20;
	setp.gt.u32 	%p17, %r268, 63;
	bar.sync 	0;
	@%p17 bra 	$L__BB0_28;
	mul.lo.s32 	%r62, %r2, 100;
	max.u32 	%r188, %r47, 64;
	setp.lt.u32 	%p18, %r47, 64;
	selp.u32 	%r189, 1, 0, %p18;
	add.s32 	%r190, %r47, %r189;
	sub.s32 	%r191, %r188, %r190;
	div.u32 	%r192, %r191, %r46;
	add.s32 	%r63, %r192, %r189;
	and.b32  	%r193, %r63, 3;
	setp.eq.s32 	%p19, %r193, 3;
	@%p19 bra 	$L__BB0_25;
	shl.b32 	%r194, %r268, 2;
	add.s32 	%r266, %r155, %r194;
	shl.b32 	%r65, %r46, 2;
	add.s32 	%r196, %r63, 1;
	and.b32  	%r197, %r196, 3;
	neg.s32 	%r265, %r197;
$L__BB0_24:
	.pragma "nounroll";
	and.b32  	%r198, %r268, 7;
	shr.u32 	%r199, %r268, 3;
	ld.shared.u32 	%r200, [%r266];
	add.s32 	%r201, %r200, 16;
	shr.s32 	%r202, %r201, 5;
	setp.lt.s32 	%p20, %r202, -127;
	min.s32 	%r203, %r202, 127;
	cvt.u16.u32 	%rs18, %r203;
	xor.b16  	%rs19, %rs18, 128;
	selp.b16 	%rs20, 0, %rs19, %p20;
	mul.lo.s32 	%r204, %r199, 10;
	cvt.u64.u32 	%rd30, %r204;
	add.s32 	%r205, %r62, %r198;
	cvt.u64.u32 	%rd31, %r205;
	add.s64 	%rd32, %rd31, %rd30;
	add.s64 	%rd33, %rd3, %rd32;
	st.global.u8 	[%rd33+11], %rs20;
	add.s32 	%r268, %r268, %r46;
	add.s32 	%r266, %r266, %r65;
	add.s32 	%r265, %r265, 1;
	setp.ne.s32 	%p21, %r265, 0;
	@%p21 bra 	$L__BB0_24;
$L__BB0_25:
	setp.lt.u32 	%p22, %r63, 3;
	@%p22 bra 	$L__BB0_28;
	shl.b32 	%r206, %r46, 1;
	add.s32 	%r272, %r268, %r206;
	shl.b32 	%r75, %r46, 2;
	mad.lo.s32 	%r271, %r46, 3, %r268;
	add.s32 	%r270, %r46, %r268;
	shl.b32 	%r207, %r268, 2;
	add.s32 	%r269, %r155, %r207;
	shl.b32 	%r79, %r46, 4;
	shl.b32 	%r80, %r46, 3;
	mul.lo.s32 	%r81, %r46, 12;
$L__BB0_27:
	and.b32  	%r209, %r268, 7;
	shr.u32 	%r210, %r268, 3;
	ld.shared.u32 	%r211, [%r269];
	add.s32 	%r212, %r211, 16;
	shr.s32 	%r213, %r212, 5;
	setp.lt.s32 	%p23, %r213, -127;
	min.s32 	%r214, %r213, 127;
	cvt.u16.u32 	%rs21, %r214;
	xor.b16  	%rs22, %rs21, 128;
	selp.b16 	%rs23, 0, %rs22, %p23;
	mul.lo.s32 	%r215, %r210, 10;
	cvt.u64.u32 	%rd34, %r215;
	add.s32 	%r216, %r62, %r209;
	cvt.u64.u32 	%rd35, %r216;
	add.s64 	%rd36, %rd35, %rd34;
	add.s64 	%rd37, %rd3, %rd36;
	st.global.u8 	[%rd37+11], %rs23;
	add.s32 	%r217, %r268, %r46;
	and.b32  	%r218, %r270, 7;
	shr.u32 	%r219, %r270, 3;
	add.s32 	%r220, %r269, %r75;
	ld.shared.u32 	%r221, [%r220];
	add.s32 	%r222, %r221, 16;
	shr.s32 	%r223, %r222, 5;
	setp.lt.s32 	%p24, %r223, -127;
	min.s32 	%r224, %r223, 127;
	cvt.u16.u32 	%rs24, %r224;
	xor.b16  	%rs25, %rs24, 128;
	selp.b16 	%rs26, 0, %rs25, %p24;
	mul.lo.s32 	%r225, %r219, 10;
	cvt.u64.u32 	%rd38, %r225;
	add.s32 	%r226, %r62, %r218;
	cvt.u64.u32 	%rd39, %r226;
	add.s64 	%rd40, %rd39, %rd38;
	add.s64 	%rd41, %rd3, %rd40;
	st.global.u8 	[%rd41+11], %rs26;
	add.s32 	%r227, %r217, %r46;
	and.b32  	%r228, %r272, 7;
	shr.u32 	%r229, %r272, 3;
	add.s32 	%r230, %r269, %r80;
	ld.shared.u32 	%r231, [%r230];
	add.s32 	%r232, %r231, 16;
	shr.s32 	%r233, %r232, 5;
	setp.lt.s32 	%p25, %r233, -127;
	min.s32 	%r234, %r233, 127;
	cvt.u16.u32 	%rs27, %r234;
	xor.b16  	%rs28, %rs27, 128;
	selp.b16 	%rs29, 0, %rs28, %p25;
	mul.lo.s32 	%r235, %r229, 10;
	cvt.u64.u32 	%rd42, %r235;
	add.s32 	%r236, %r62, %r228;
	cvt.u64.u32 	%rd43, %r236;
	add.s64 	%rd44, %rd43, %rd42;
	add.s64 	%rd45, %rd3, %rd44;
	st.global.u8 	[%rd45+11], %rs29;
	add.s32 	%r237, %r227, %r46;
	and.b32  	%r238, %r271, 7;
	shr.u32 	%r239, %r271, 3;
	add.s32 	%r240, %r269, %r81;
	ld.shared.u32 	%r241, [%r240];
	add.s32 	%r242, %r241, 16;
	shr.s32 	%r243, %r242, 5;
	setp.lt.s32 	%p26, %r243, -127;
	min.s32 	%r244, %r243, 127;
	cvt.u16.u32 	%rs30, %r244;
	xor.b16  	%rs31, %rs30, 128;
	selp.b16 	%rs32, 0, %rs31, %p26;
	mul.lo.s32 	%r245, %r239, 10;
	cvt.u64.u32 	%rd46, %r245;
	add.s32 	%r246, %r62, %r238;
	cvt.u64.u32 	%rd47, %r246;
	add.s64 	%rd48, %rd47, %rd46;
	add.s64 	%rd49, %rd3, %rd48;
	st.global.u8 	[%rd49+11], %rs32;
	add.s32 	%r268, %r237, %r46;
	add.s32 	%r272, %r272, %r75;
	add.s32 	%r271, %r271, %r75;
	add.s32 	%r270, %r270, %r75;
	add.s32 	%r269, %r269, %r79;
	setp.lt.u32 	%p27, %r268, 64;
	@%p27 bra 	$L__BB0_27;
$L__BB0_28:
	ret;

}
	// .globl	_Z16conv_same_tilingPaS_S_
.visible .entry _Z16conv_same_tilingPaS_S_(
	.param .u64 .ptr .align 1 _Z16conv_same_tilingPaS_S__param_0,
	.param .u64 .ptr .align 1 _Z16conv_same_tilingPaS_S__param_1,
	.param .u64 .ptr .align 1 _Z16conv_same_tilingPaS_S__param_2
)
{
	.reg .pred 	%p<5>;
	.reg .b16 	%rs<13>;
	.reg .b32 	%r<99>;
	.reg .b64 	%rd<18>;
	// demoted variable
	.shared .align 4 .b8 _ZZ16conv_same_tilingPaS_S_E8s_output[1024];
	// demoted variable
	.shared .align 1 .b8 _ZZ16conv_same_tilingPaS_S_E10input_smem[1024];
	ld.param.u64 	%rd6, [_Z16conv_same_tilingPaS_S__param_0];
	ld.param.u64 	%rd4, [_Z16conv_same_tilingPaS_S__param_1];
	cvta.to.global.u64 	%rd7, %rd6;
	mov.u32 	%r1, %tid.x;
	mov.u32 	%r14, %ctaid.x;
	mov.u32 	%r15, %ctaid.y;
	and.b32  	%r16, %r1, 3;
	shr.u32 	%r2, %r1, 2;
	and.b32  	%r17, %r2, 3;
	shr.u32 	%r18, %r1, 4;
	shl.b32 	%r3, %r14, 1;
	add.s32 	%r19, %r3, %r16;
	shl.b32 	%r4, %r15, 1;
	add.s32 	%r20, %r4, %r17;
	mad.lo.s32 	%r21, %r18, 100, %r19;
	mad.lo.s32 	%r22, %r20, 10, %r21;
	cvt.s64.s32 	%rd8, %r22;
	add.s64 	%rd9, %rd7, %rd8;
	ld.global.u8 	%rs9, [%rd9];
	and.b32  	%r23, %r1, 1008;
	mov.u32 	%r24, _ZZ16conv_same_tilingPaS_S_E10input_smem;
	add.s32 	%r25, %r24, %r23;
	and.b32  	%r26, %r1, 12;
	add.s32 	%r27, %r25, %r26;
	add.s32 	%r28, %r27, %r16;
	st.shared.u8 	[%r28], %rs9;
	setp.gt.u32 	%p1, %r1, 255;
	shl.b32 	%r29, %r2, 4;
	mov.u32 	%r30, _ZZ16conv_same_tilingPaS_S_E8s_output;
	add.s32 	%r31, %r30, %r29;
	shr.u32 	%r32, %r1, 1;
	and.b32  	%r5, %r32, 1;
	shl.b32 	%r33, %r1, 2;
	and.b32  	%r34, %r33, 8;
	add.s32 	%r35, %r31, %r34;
	and.b32  	%r6, %r1, 1;
	and.b32  	%r36, %r33, 4;
	add.s32 	%r7, %r35, %r36;
	@%p1 bra 	$L__BB1_2;
	mov.b32 	%r37, 0;
	st.shared.u32 	[%r7], %r37;
$L__BB1_2:
	bar.sync 	0;
	and.b32  	%r38, %r2, 63;
	and.b32  	%r40, %r29, 1008;
	add.s32 	%r42, %r24, %r40;
	shl.b32 	%r43, %r5, 2;
	add.s32 	%r44, %r42, %r43;
	add.s32 	%r45, %r44, %r6;
	ld.shared.u8 	%rs1, [%r45];
	mul.lo.s32 	%r46, %r38, 9;
	ld.shared.u8 	%rs2, [%r45+1];
	ld.shared.u8 	%rs3, [%r45+2];
	ld.shared.u8 	%rs4, [%r45+4];
	ld.shared.u8 	%rs5, [%r45+5];
	ld.shared.u8 	%rs6, [%r45+6];
	ld.shared.u8 	%rs7, [%r45+8];
	ld.shared.u8 	%rs8, [%r45+9];
	ld.shared.s8 	%r8, [%r45+10];
	shr.u32 	%r47, %r1, 8;
	shl.b32 	%r48, %r47, 4;
	shl.b32 	%r49, %r5, 3;
	or.b32  	%r50, %r48, %r49;
	shl.b32 	%r51, %r6, 2;
	or.b32  	%r52, %r50, %r51;
	add.s32 	%r97, %r30, %r52;
	mad.lo.s32 	%r54, %r47, 576, %r46;
	cvt.u64.u32 	%rd10, %r54;
	cvta.to.global.u64 	%rd11, %rd4;
	add.s64 	%rd12, %rd10, %rd11;
	add.s64 	%rd17, %rd12, 4;
	mov.u32 	%r98, %r1;
$L__BB1_3:
	ld.global.s8 	%r55, [%rd17+4];
	mul.lo.s32 	%r56, %r55, %r8;
	ld.global.u8 	%r57, [%rd17+-1];
	ld.global.u8 	%r58, [%rd17+-2];
	prmt.b32 	%r59, %r58, %r57, 0x3340U;
	ld.global.u8 	%r60, [%rd17+-3];
	ld.global.u8 	%r61, [%rd17+-4];
	prmt.b32 	%r62, %r61, %r60, 0x3340U;
	prmt.b32 	%r63, %r62, %r59, 0x5410U;
	cvt.u32.u16 	%r64, %rs4;
	cvt.u32.u16 	%r65, %rs3;
	prmt.b32 	%r66, %r65, %r64, 0x3340U;
	cvt.u32.u16 	%r67, %rs2;
	cvt.u32.u16 	%r68, %rs1;
	prmt.b32 	%r69, %r68, %r67, 0x3340U;
	prmt.b32 	%r70, %r69, %r66, 0x5410U;
	dp4a.s32.s32 	%r71, %r63, %r70, %r56;
	ld.global.u8 	%r72, [%rd17+3];
	ld.global.u8 	%r73, [%rd17+2];
	prmt.b32 	%r74, %r73, %r72, 0x3340U;
	ld.global.u8 	%r75, [%rd17+1];
	ld.global.u8 	%r76, [%rd17];
	prmt.b32 	%r77, %r76, %r75, 0x3340U;
	prmt.b32 	%r78, %r77, %r74, 0x5410U;
	cvt.u32.u16 	%r79, %rs8;
	cvt.u32.u16 	%r80, %rs7;
	prmt.b32 	%r81, %r80, %r79, 0x3340U;
	cvt.u32.u16 	%r82, %rs6;
	cvt.u32.u16 	%r83, %rs5;
	prmt.b32 	%r84, %r83, %r82, 0x3340U;
	prmt.b32 	%r85, %r84, %r81, 0x5410U;
	dp4a.s32.s32 	%r86, %r78, %r85, %r71;
	atom.shared.add.u32 	%r87, [%r97], %r86;
	add.s32 	%r12, %r98, 1024;
	add.s32 	%r97, %r97, 64;
	add.s64 	%rd17, %rd17, 2304;
	setp.lt.u32 	%p2, %r98, 15360;
	mov.u32 	%r98, %r12;
	@%p2 bra 	$L__BB1_3;
	setp.gt.u32 	%p3, %r1, 255;
	bar.sync 	0;
	@%p3 bra 	$L__BB1_6;
	ld.param.u64 	%rd16, [_Z16conv_same_tilingPaS_S__param_2];
	add.s32 	%r88, %r4, %r5;
	add.s32 	%r89, %r6, %r3;
	mad.lo.s32 	%r90, %r2, 100, %r89;
	mad.lo.s32 	%r91, %r88, 10, %r90;
	add.s32 	%r92, %r91, 11;
	ld.shared.u32 	%r93, [%r7];
	add.s32 	%r94, %r93, 16;
	shr.s32 	%r95, %r94, 5;
	setp.lt.s32 	%p4, %r95, -127;
	min.s32 	%r96, %r95, 127;
	cvt.u16.u32 	%rs10, %r96;
	xor.b16  	%rs11, %rs10, 128;
	selp.b16 	%rs12, 0, %rs11, %p4;
	cvt.s64.s32 	%rd13, %r92;
	cvta.to.global.u64 	%rd14, %rd16;
	add.s64 	%rd15, %rd14, %rd13;
	st.global.u8 	[%rd15], %rs12;
$L__BB1_6:
	ret;

}
	// .globl	_Z8winogradPaPsS_
.visible .entry _Z8winogradPaPsS_(
	.param .u64 .ptr .align 1 _Z8winogradPaPsS__param_0,
	.param .u64 .ptr .align 1 _Z8winogradPaPsS__param_1,
	.param .u64 .ptr .align 1 _Z8winogradPaPsS__param_2
)
{
	.reg .pred 	%p<7>;
	.reg .b16 	%rs<14>;
	.reg .b32 	%r<367>;
	.reg .b64 	%rd<15>;
	// demoted variable
	.shared .align 1 .b8 _ZZ8winogradPaPsS_E10input_smem[1024];
	// demoted variable
	.shared .align 4 .b8 _ZZ8winogradPaPsS_E4BtdB[4096];
	// demoted variable
	.shared .align 4 .b8 _ZZ8winogradPaPsS_E1I[4096];
	ld.param.u64 	%rd3, [_Z8winogradPaPsS__param_0];
	cvta.to.global.u64 	%rd4, %rd3;
	mov.u32 	%r3, %tid.x;
	mov.u32 	%r4, %tid.y;
	mov.u32 	%r5, %tid.z;
	mov.u32 	%r6, %ctaid.x;
	mov.u32 	%r7, %ctaid.y;
	shl.b32 	%r8, %r6, 1;
	add.s32 	%r9, %r8, %r3;
	shl.b32 	%r10, %r7, 1;
	add.s32 	%r11, %r10, %r4;
	mad.lo.s32 	%r12, %r5, 100, %r9;
	mad.lo.s32 	%r13, %r11, 10, %r12;
	shl.b32 	%r14, %r4, 2;
	add.s32 	%r15, %r14, %r3;
	shl.b32 	%r16, %r5, 4;
	add.s32 	%r1, %r15, %r16;
	shl.b32 	%r17, %r5, 6;
	mov.u32 	%r18, _ZZ8winogradPaPsS_E1I;
	add.s32 	%r19, %r18, %r17;
	shl.b32 	%r20, %r4, 4;
	add.s32 	%r21, %r19, %r20;
	shl.b32 	%r22, %r3, 2;
	add.s32 	%r23, %r21, %r22;
	mov.b32 	%r24, 0;
	st.shared.u32 	[%r23], %r24;
	cvt.s64.s32 	%rd5, %r13;
	add.s64 	%rd6, %rd4, %rd5;
	ld.global.u8 	%rs1, [%rd6];
	mov.u32 	%r25, _ZZ8winogradPaPsS_E10input_smem;
	add.s32 	%r26, %r25, %r16;
	add.s32 	%r27, %r26, %r15;
	st.shared.u8 	[%r27], %rs1;
	setp.gt.u32 	%p1, %r1, 63;
	@%p1 bra 	$L__BB2_2;
	shl.b32 	%r28, %r1, 4;
	add.s32 	%r30, %r25, %r28;
	ld.shared.s8 	%r31, [%r30];
	ld.shared.s8 	%r32, [%r30+8];
	ld.shared.s8 	%r33, [%r30+2];
	ld.shared.s8 	%r34, [%r30+10];
	add.s32 	%r35, %r32, %r33;
	sub.s32 	%r36, %r31, %r35;
	add.s32 	%r37, %r36, %r34;
	shl.b32 	%r38, %r1, 6;
	mov.u32 	%r39, _ZZ8winogradPaPsS_E4BtdB;
	add.s32 	%r40, %r39, %r38;
	st.shared.u32 	[%r40], %r37;
	ld.shared.s8 	%r41, [%r30+1];
	ld.shared.s8 	%r42, [%r30+9];
	add.s32 	%r43, %r41, %r33;
	add.s32 	%r44, %r42, %r34;
	sub.s32 	%r45, %r43, %r44;
	st.shared.u32 	[%r40+4], %r45;
	add.s32 	%r46, %r42, %r33;
	add.s32 	%r47, %r41, %r34;
	sub.s32 	%r48, %r46, %r47;
	st.shared.u32 	[%r40+8], %r48;
	ld.shared.s8 	%r49, [%r30+3];
	ld.shared.s8 	%r50, [%r30+11];
	add.s32 	%r51, %r42, %r49;
	sub.s32 	%r52, %r41, %r51;
	add.s32 	%r53, %r52, %r50;
	st.shared.u32 	[%r40+12], %r53;
	ld.shared.s8 	%r54, [%r30+4];
	ld.shared.s8 	%r55, [%r30+6];
	add.s32 	%r56, %r32, %r54;
	add.s32 	%r57, %r55, %r34;
	sub.s32 	%r58, %r56, %r57;
	st.shared.u32 	[%r40+16], %r58;
	ld.shared.s8 	%r59, [%r30+5];
	add.s32 	%r60, %r42, %r59;
	add.s32 	%r61, %r57, %r60;
	st.shared.u32 	[%r40+20], %r61;
	sub.s32 	%r62, %r55, %r60;
	add.s32 	%r63, %r62, %r34;
	st.shared.u32 	[%r40+24], %r63;
	ld.shared.s8 	%r64, [%r30+7];
	add.s32 	%r65, %r64, %r50;
	sub.s32 	%r66, %r60, %r65;
	st.shared.u32 	[%r40+28], %r66;
	add.s32 	%r67, %r32, %r55;
	add.s32 	%r68, %r54, %r34;
	sub.s32 	%r69, %r67, %r68;
	st.shared.u32 	[%r40+32], %r69;
	add.s32 	%r70, %r59, %r55;
	sub.s32 	%r71, %r42, %r70;
	add.s32 	%r72, %r71, %r34;
	st.shared.u32 	[%r40+36], %r72;
	add.s32 	%r73, %r42, %r55;
	sub.s32 	%r74, %r59, %r73;
	add.s32 	%r75, %r74, %r34;
	st.shared.u32 	[%r40+40], %r75;
	add.s32 	%r76, %r42, %r64;
	add.s32 	%r77, %r59, %r50;
	sub.s32 	%r78, %r76, %r77;
	st.shared.u32 	[%r40+44], %r78;
	ld.shared.s8 	%r79, [%r30+12];
	ld.shared.s8 	%r80, [%r30+14];
	add.s32 	%r81, %r79, %r55;
	sub.s32 	%r82, %r54, %r81;
	add.s32 	%r83, %r82, %r80;
	st.shared.u32 	[%r40+48], %r83;
	ld.shared.s8 	%r84, [%r30+13];
	add.s32 	%r85, %r84, %r80;
	sub.s32 	%r86, %r70, %r85;
	st.shared.u32 	[%r40+52], %r86;
	add.s32 	%r87, %r84, %r55;
	add.s32 	%r88, %r59, %r80;
	sub.s32 	%r89, %r87, %r88;
	st.shared.u32 	[%r40+56], %r89;
	ld.shared.s8 	%r90, [%r30+15];
	add.s32 	%r91, %r84, %r64;
	sub.s32 	%r92, %r59, %r91;
	add.s32 	%r93, %r92, %r90;
	st.shared.u32 	[%r40+60], %r93;
$L__BB2_2:
	ld.param.u64 	%rd13, [_Z8winogradPaPsS__param_1];
	mov.u32 	%r94, %tid.y;
	shl.b32 	%r95, %r94, 2;
	mov.u32 	%r96, %tid.x;
	add.s32 	%r97, %r95, %r96;
	mov.u32 	%r98, %tid.z;
	shl.b32 	%r99, %r98, 4;
	add.s32 	%r2, %r97, %r99;
	setp.gt.u32 	%p2, %r2, 63;
	shl.b32 	%r100, %r94, 4;
	mov.u32 	%r101, _ZZ8winogradPaPsS_E1I;
	add.s32 	%r102, %r101, %r100;
	shl.b32 	%r103, %r96, 2;
	add.s32 	%r104, %r102, %r103;
	shl.b32 	%r105, %r98, 6;
	mov.u32 	%r106, _ZZ8winogradPaPsS_E4BtdB;
	add.s32 	%r107, %r106, %r105;
	shl.b32 	%r108, %r97, 2;
	add.s32 	%r109, %r107, %r108;
	ld.shared.u32 	%r110, [%r109];
	cvta.to.global.u64 	%rd7, %rd13;
	mul.wide.u32 	%rd8, %r2, 2;
	add.s64 	%rd9, %rd7, %rd8;
	ld.global.s16 	%r111, [%rd9];
	mul.lo.s32 	%r112, %r110, %r111;
	atom.shared.add.u32 	%r113, [%r104], %r112;
	ld.global.s16 	%r114, [%rd9+2048];
	mul.lo.s32 	%r115, %r110, %r114;
	atom.shared.add.u32 	%r116, [%r104+64], %r115;
	ld.global.s16 	%r117, [%rd9+4096];
	mul.lo.s32 	%r118, %r110, %r117;
	atom.shared.add.u32 	%r119, [%r104+128], %r118;
	ld.global.s16 	%r120, [%rd9+6144];
	mul.lo.s32 	%r121, %r110, %r120;
	atom.shared.add.u32 	%r122, [%r104+192], %r121;
	ld.global.s16 	%r123, [%rd9+8192];
	mul.lo.s32 	%r124, %r110, %r123;
	atom.shared.add.u32 	%r125, [%r104+256], %r124;
	ld.global.s16 	%r126, [%rd9+10240];
	mul.lo.s32 	%r127, %r110, %r126;
	atom.shared.add.u32 	%r128, [%r104+320], %r127;
	ld.global.s16 	%r129, [%rd9+12288];
	mul.lo.s32 	%r130, %r110, %r129;
	atom.shared.add.u32 	%r131, [%r104+384], %r130;
	ld.global.s16 	%r132, [%rd9+14336];
	mul.lo.s32 	%r133, %r110, %r132;
	atom.shared.add.u32 	%r134, [%r104+448], %r133;
	ld.global.s16 	%r135, [%rd9+16384];
	mul.lo.s32 	%r136, %r110, %r135;
	atom.shared.add.u32 	%r137, [%r104+512], %r136;
	ld.global.s16 	%r138, [%rd9+18432];
	mul.lo.s32 	%r139, %r110, %r138;
	atom.shared.add.u32 	%r140, [%r104+576], %r139;
	ld.global.s16 	%r141, [%rd9+20480];
	mul.lo.s32 	%r142, %r110, %r141;
	atom.shared.add.u32 	%r143, [%r104+640], %r142;
	ld.global.s16 	%r144, [%rd9+22528];
	mul.lo.s32 	%r145, %r110, %r144;
	atom.shared.add.u32 	%r146, [%r104+704], %r145;
	ld.global.s16 	%r147, [%rd9+24576];
	mul.lo.s32 	%r148, %r110, %r147;
	atom.shared.add.u32 	%r149, [%r104+768], %r148;
	ld.global.s16 	%r150, [%rd9+26624];
	mul.lo.s32 	%r151, %r110, %r150;
	atom.shared.add.u32 	%r152, [%r104+832], %r151;
	ld.global.s16 	%r153, [%rd9+28672];
	mul.lo.s32 	%r154, %r110, %r153;
	atom.shared.add.u32 	%r155, [%r104+896], %r154;
	ld.global.s16 	%r156, [%rd9+30720];
	mul.lo.s32 	%r157, %r110, %r156;
	atom.shared.add.u32 	%r158, [%r104+960], %r157;
	ld.global.s16 	%r159, [%rd9+32768];
	mul.lo.s32 	%r160, %r110, %r159;
	atom.shared.add.u32 	%r161, [%r104+1024], %r160;
	ld.global.s16 	%r162, [%rd9+34816];
	mul.lo.s32 	%r163, %r110, %r162;
	atom.shared.add.u32 	%r164, [%r104+1088], %r163;
	ld.global.s16 	%r165, [%rd9+36864];
	mul.lo.s32 	%r166, %r110, %r165;
	atom.shared.add.u32 	%r167, [%r104+1152], %r166;
	ld.global.s16 	%r168, [%rd9+38912];
	mul.lo.s32 	%r169, %r110, %r168;
	atom.shared.add.u32 	%r170, [%r104+1216], %r169;
	ld.global.s16 	%r171, [%rd9+40960];
	mul.lo.s32 	%r172, %r110, %r171;
	atom.shared.add.u32 	%r173, [%r104+1280], %r172;
	ld.global.s16 	%r174, [%rd9+43008];
	mul.lo.s32 	%r175, %r110, %r174;
	atom.shared.add.u32 	%r176, [%r104+1344], %r175;
	ld.global.s16 	%r177, [%rd9+45056];
	mul.lo.s32 	%r178, %r110, %r177;
	atom.shared.add.u32 	%r179, [%r104+1408], %r178;
	ld.global.s16 	%r180, [%rd9+47104];
	mul.lo.s32 	%r181, %r110, %r180;
	atom.shared.add.u32 	%r182, [%r104+1472], %r181;
	ld.global.s16 	%r183, [%rd9+49152];
	mul.lo.s32 	%r184, %r110, %r183;
	atom.shared.add.u32 	%r185, [%r104+1536], %r184;
	ld.global.s16 	%r186, [%rd9+51200];
	mul.lo.s32 	%r187, %r110, %r186;
	atom.shared.add.u32 	%r188, [%r104+1600], %r187;
	ld.global.s16 	%r189, [%rd9+53248];
	mul.lo.s32 	%r190, %r110, %r189;
	atom.shared.add.u32 	%r191, [%r104+1664], %r190;
	ld.global.s16 	%r192, [%rd9+55296];
	mul.lo.s32 	%r193, %r110, %r192;
	atom.shared.add.u32 	%r194, [%r104+1728], %r193;
	ld.global.s16 	%r195, [%rd9+57344];
	mul.lo.s32 	%r196, %r110, %r195;
	atom.shared.add.u32 	%r197, [%r104+1792], %r196;
	ld.global.s16 	%r198, [%rd9+59392];
	mul.lo.s32 	%r199, %r110, %r198;
	atom.shared.add.u32 	%r200, [%r104+1856], %r199;
	ld.global.s16 	%r201, [%rd9+61440];
	mul.lo.s32 	%r202, %r110, %r201;
	atom.shared.add.u32 	%r203, [%r104+1920], %r202;
	ld.global.s16 	%r204, [%rd9+63488];
	mul.lo.s32 	%r205, %r110, %r204;
	atom.shared.add.u32 	%r206, [%r104+1984], %r205;
	ld.global.s16 	%r207, [%rd9+65536];
	mul.lo.s32 	%r208, %r110, %r207;
	atom.shared.add.u32 	%r209, [%r104+2048], %r208;
	ld.global.s16 	%r210, [%rd9+67584];
	mul.lo.s32 	%r211, %r110, %r210;
	atom.shared.add.u32 	%r212, [%r104+2112], %r211;
	ld.global.s16 	%r213, [%rd9+69632];
	mul.lo.s32 	%r214, %r110, %r213;
	atom.shared.add.u32 	%r215, [%r104+2176], %r214;
	ld.global.s16 	%r216, [%rd9+71680];
	mul.lo.s32 	%r217, %r110, %r216;
	atom.shared.add.u32 	%r218, [%r104+2240], %r217;
	ld.global.s16 	%r219, [%rd9+73728];
	mul.lo.s32 	%r220, %r110, %r219;
	atom.shared.add.u32 	%r221, [%r104+2304], %r220;
	ld.global.s16 	%r222, [%rd9+75776];
	mul.lo.s32 	%r223, %r110, %r222;
	atom.shared.add.u32 	%r224, [%r104+2368], %r223;
	ld.global.s16 	%r225, [%rd9+77824];
	mul.lo.s32 	%r226, %r110, %r225;
	atom.shared.add.u32 	%r227, [%r104+2432], %r226;
	ld.global.s16 	%r228, [%rd9+79872];
	mul.lo.s32 	%r229, %r110, %r228;
	atom.shared.add.u32 	%r230, [%r104+2496], %r229;
	ld.global.s16 	%r231, [%rd9+81920];
	mul.lo.s32 	%r232, %r110, %r231;
	atom.shared.add.u32 	%r233, [%r104+2560], %r232;
	ld.global.s16 	%r234, [%rd9+83968];
	mul.lo.s32 	%r235, %r110, %r234;
	atom.shared.add.u32 	%r236, [%r104+2624], %r235;
	ld.global.s16 	%r237, [%rd9+86016];
	mul.lo.s32 	%r238, %r110, %r237;
	atom.shared.add.u32 	%r239, [%r104+2688], %r238;
	ld.global.s16 	%r240, [%rd9+88064];
	mul.lo.s32 	%r241, %r110, %r240;
	atom.shared.add.u32 	%r242, [%r104+2752], %r241;
	ld.global.s16 	%r243, [%rd9+90112];
	mul.lo.s32 	%r244, %r110, %r243;
	atom.shared.add.u32 	%r245, [%r104+2816], %r244;
	ld.global.s16 	%r246, [%rd9+92160];
	mul.lo.s32 	%r247, %r110, %r246;
	atom.shared.add.u32 	%r248, [%r104+2880], %r247;
	ld.global.s16 	%r249, [%rd9+94208];
	mul.lo.s32 	%r250, %r110, %r249;
	atom.shared.add.u32 	%r251, [%r104+2944], %r250;
	ld.global.s16 	%r252, [%rd9+96256];
	mul.lo.s32 	%r253, %r110, %r252;
	atom.shared.add.u32 	%r254, [%r104+3008], %r253;
	ld.global.s16 	%r255, [%rd9+98304];
	mul.lo.s32 	%r256, %r110, %r255;
	atom.shared.add.u32 	%r257, [%r104+3072], %r256;
	ld.global.s16 	%r258, [%rd9+100352];
	mul.lo.s32 	%r259, %r110, %r258;
	atom.shared.add.u32 	%r260, [%r104+3136], %r259;
	ld.global.s16 	%r261, [%rd9+102400];
	mul.lo.s32 	%r262, %r110, %r261;
	atom.shared.add.u32 	%r263, [%r104+3200], %r262;
	ld.global.s16 	%r264, [%rd9+104448];
	mul.lo.s32 	%r265, %r110, %r264;
	atom.shared.add.u32 	%r266, [%r104+3264], %r265;
	ld.global.s16 	%r267, [%rd9+106496];
	mul.lo.s32 	%r268, %r110, %r267;
	atom.shared.add.u32 	%r269, [%r104+3328], %r268;
	ld.global.s16 	%r270, [%rd9+108544];
	mul.lo.s32 	%r271, %r110, %r270;
	atom.shared.add.u32 	%r272, [%r104+3392], %r271;
	ld.global.s16 	%r273, [%rd9+110592];
	mul.lo.s32 	%r274, %r110, %r273;
	atom.shared.add.u32 	%r275, [%r104+3456], %r274;
	ld.global.s16 	%r276, [%rd9+112640];
	mul.lo.s32 	%r277, %r110, %r276;
	atom.shared.add.u32 	%r278, [%r104+3520], %r277;
	ld.global.s16 	%r279, [%rd9+114688];
	mul.lo.s32 	%r280, %r110, %r279;
	atom.shared.add.u32 	%r281, [%r104+3584], %r280;
	ld.global.s16 	%r282, [%rd9+116736];
	mul.lo.s32 	%r283, %r110, %r282;
	atom.shared.add.u32 	%r284, [%r104+3648], %r283;
	ld.global.s16 	%r285, [%rd9+118784];
	mul.lo.s32 	%r286, %r110, %r285;
	atom.shared.add.u32 	%r287, [%r104+3712], %r286;
	ld.global.s16 	%r288, [%rd9+120832];
	mul.lo.s32 	%r289, %r110, %r288;
	atom.shared.add.u32 	%r290, [%r104+3776], %r289;
	ld.global.s16 	%r291, [%rd9+122880];
	mul.lo.s32 	%r292, %r110, %r291;
	atom.shared.add.u32 	%r293, [%r104+3840], %r292;
	ld.global.s16 	%r294, [%rd9+124928];
	mul.lo.s32 	%r295, %r110, %r294;
	atom.shared.add.u32 	%r296, [%r104+3904], %r295;
	ld.global.s16 	%r297, [%rd9+126976];
	mul.lo.s32 	%r298, %r110, %r297;
	atom.shared.add.u32 	%r299, [%r104+3968], %r298;
	ld.global.s16 	%r300, [%rd9+129024];
	mul.lo.s32 	%r301, %r110, %r300;
	atom.shared.add.u32 	%r302, [%r104+4032], %r301;
	bar.sync 	0;
	@%p2 bra 	$L__BB2_4;
	ld.param.u64 	%rd14, [_Z8winogradPaPsS__param_2];
	mov.u32 	%r303, %ctaid.y;
	mov.u32 	%r304, %ctaid.x;
	shl.b32 	%r305, %r304, 1;
	mad.lo.s32 	%r306, %r303, 20, %r305;
	mad.lo.s32 	%r307, %r2, 100, %r306;
	add.s32 	%r308, %r307, 11;
	shl.b32 	%r309, %r2, 6;
	add.s32 	%r311, %r101, %r309;
	ld.shared.u32 	%r312, [%r311];
	ld.shared.u32 	%r313, [%r311+4];
	ld.shared.u32 	%r314, [%r311+8];
	ld.shared.u32 	%r315, [%r311+16];
	ld.shared.u32 	%r316, [%r311+20];
	ld.shared.u32 	%r317, [%r311+24];
	ld.shared.u32 	%r318, [%r311+32];
	ld.shared.u32 	%r319, [%r311+36];
	ld.shared.u32 	%r320, [%r311+40];
	add.s32 	%r321, %r312, %r313;
	add.s32 	%r322, %r321, %r314;
	add.s32 	%r323, %r315, %r316;
	add.s32 	%r324, %r323, %r317;
	add.s32 	%r325, %r322, %r324;
	add.s32 	%r326, %r318, %r319;
	add.s32 	%r327, %r326, %r320;
	add.s32 	%r328, %r325, %r327;
	add.s32 	%r329, %r328, 64;
	shr.s32 	%r330, %r329, 7;
	setp.lt.s32 	%p3, %r330, -127;
	min.s32 	%r331, %r330, 127;
	cvt.u16.u32 	%rs2, %r331;
	xor.b16  	%rs3, %rs2, 128;
	selp.b16 	%rs4, 0, %rs3, %p3;
	cvt.s64.s32 	%rd10, %r308;
	cvta.to.global.u64 	%rd11, %rd14;
	add.s64 	%rd12, %rd11, %rd10;
	st.global.u8 	[%rd12], %rs4;
	ld.shared.u32 	%r332, [%r311+12];
	ld.shared.u32 	%r333, [%r311+28];
	ld.shared.u32 	%r334, [%r311+44];
	add.s32 	%r335, %r313, %r316;
	add.s32 	%r336, %r314, %r332;
	add.s32 	%r337, %r335, %r319;
	add.s32 	%r338, %r317, %r333;
	add.s32 	%r339, %r338, %r336;
	add.s32 	%r340, %r339, %r320;
	add.s32 	%r341, %r340, %r334;
	sub.s32 	%r342, %r337, %r341;
	add.s32 	%r343, %r342, 64;
	shr.s32 	%r344, %r343, 7;
	setp.lt.s32 	%p4, %r344, -127;
	min.s32 	%r345, %r344, 127;
	cvt.u16.u32 	%rs5, %r345;
	xor.b16  	%rs6, %rs5, 128;
	selp.b16 	%rs7, 0, %rs6, %p4;
	st.global.u8 	[%rd12+1], %rs7;
	ld.shared.u32 	%r346, [%r311+48];
	ld.shared.u32 	%r347, [%r311+52];
	ld.shared.u32 	%r348, [%r311+56];
	add.s32 	%r349, %r327, %r346;
	add.s32 	%r350, %r349, %r347;
	add.s32 	%r351, %r350, %r348;
	sub.s32 	%r352, %r324, %r351;
	add.s32 	%r353, %r352, 64;
	shr.s32 	%r354, %r353, 7;
	setp.lt.s32 	%p5, %r354, -127;
	min.s32 	%r355, %r354, 127;
	cvt.u16.u32 	%rs8, %r355;
	xor.b16  	%rs9, %rs8, 128;
	selp.b16 	%rs10, 0, %rs9, %p5;
	st.global.u8 	[%rd12+10], %rs10;
	ld.shared.u32 	%r356, [%r311+60];
	add.s32 	%r357, %r338, %r319;
	sub.s32 	%r358, %r316, %r357;
	add.s32 	%r359, %r358, %r320;
	add.s32 	%r360, %r359, %r334;
	sub.s32 	%r361, %r360, %r347;
	add.s32 	%r362, %r361, %r348;
	add.s32 	%r363, %r362, %r356;
	add.s32 	%r364, %r363, 64;
	shr.s32 	%r365, %r364, 7;
	setp.lt.s32 	%p6, %r365, -127;
	min.s32 	%r366, %r365, 127;
	cvt.u16.u32 	%rs11, %r366;
	xor.b16  	%rs12, %rs11, 128;
	selp.b16 	%rs13, 0, %rs12, %p6;
	st.global.u8 	[%rd12+11], %rs13;
$L__BB2_4:
	ret;

}
	// .globl	_Z7paddingPaS_
.visible .entry _Z7paddingPaS_(
	.param .u64 .ptr .align 1 _Z7paddingPaS__param_0,
	.param .u64 .ptr .align 1 _Z7paddingPaS__param_1
)
{
	.reg .pred 	%p<13>;
	.reg .b16 	%rs<9>;
	.reg .b32 	%r<107>;
	.reg .b64 	%rd<21>;
	// demoted variable
	.shared .align 1 .b8 _ZZ7paddingPaS_E8s_output[100];
	ld.param.u64 	%rd6, [_Z7paddingPaS__param_0];
	ld.param.u64 	%rd7, [_Z7paddingPaS__param_1];
	cvta.to.global.u64 	%rd1, %rd7;
	mov.u32 	%r1, %tid.x;
	mov.u32 	%r2, %ntid.x;
	mov.u32 	%r3, %tid.y;
	mad.lo.s32 	%r101, %r2, %r3, %r1;
	mov.u32 	%r5, %ctaid.x;
	setp.gt.u32 	%p1, %r101, 99;
	@%p1 bra 	$L__BB3_7;
	mov.u32 	%r48, %ntid.y;
	mul.lo.s32 	%r6, %r2, %r48;
	add.s32 	%r49, %r101, %r6;
	max.u32 	%r50, %r49, 100;
	setp.lt.u32 	%p2, %r49, 100;
	selp.u32 	%r51, 1, 0, %p2;
	add.s32 	%r52, %r49, %r51;
	sub.s32 	%r53, %r50, %r52;
	div.u32 	%r54, %r53, %r6;
	add.s32 	%r7, %r54, %r51;
	and.b32  	%r55, %r7, 3;
	setp.eq.s32 	%p3, %r55, 3;
	mov.u32 	%r97, %r101;
	@%p3 bra 	$L__BB3_4;
	add.s32 	%r56, %r7, 1;
	and.b32  	%r57, %r56, 3;
	neg.s32 	%r95, %r57;
	mov.u32 	%r97, %r101;
$L__BB3_3:
	.pragma "nounroll";
	mov.u32 	%r58, _ZZ7paddingPaS_E8s_output;
	add.s32 	%r59, %r58, %r97;
	mov.b16 	%rs1, 0;
	st.shared.u8 	[%r59], %rs1;
	add.s32 	%r97, %r97, %r6;
	add.s32 	%r95, %r95, 1;
	setp.ne.s32 	%p4, %r95, 0;
	@%p4 bra 	$L__BB3_3;
$L__BB3_4:
	setp.lt.u32 	%p5, %r7, 3;
	@%p5 bra 	$L__BB3_7;
	shl.b32 	%r14, %r6, 2;
	mov.u32 	%r60, _ZZ7paddingPaS_E8s_output;
	add.s32 	%r15, %r60, %r6;
	shl.b32 	%r61, %r6, 1;
	add.s32 	%r16, %r60, %r61;
	mad.lo.s32 	%r17, %r6, 3, %r60;
$L__BB3_6:
	add.s32 	%r63, %r60, %r97;
	mov.b16 	%rs2, 0;
	st.shared.u8 	[%r63], %rs2;
	add.s32 	%r64, %r15, %r97;
	st.shared.u8 	[%r64], %rs2;
	add.s32 	%r65, %r16, %r97;
	st.shared.u8 	[%r65], %rs2;
	add.s32 	%r66, %r17, %r97;
	st.shared.u8 	[%r66], %rs2;
	add.s32 	%r97, %r97, %r14;
	setp.lt.u32 	%p6, %r97, 100;
	@%p6 bra 	$L__BB3_6;
$L__BB3_7:
	setp.gt.u32 	%p7, %r101, 99;
	bar.sync 	0;
	shl.b32 	%r67, %r3, 3;
	add.s32 	%r68, %r67, %r1;
	shl.b32 	%r69, %r5, 6;
	add.s32 	%r70, %r68, %r69;
	cvt.s64.s32 	%rd8, %r70;
	cvta.to.global.u64 	%rd9, %rd6;
	add.s64 	%rd10, %rd9, %rd8;
	ld.global.u8 	%rs3, [%rd10];
	shl.b32 	%r71, %r3, 1;
	add.s32 	%r72, %r68, %r71;
	mov.u32 	%r73, _ZZ7paddingPaS_E8s_output;
	add.s32 	%r74, %r73, %r72;
	st.shared.u8 	[%r74+11], %rs3;
	bar.sync 	0;
	@%p7 bra 	$L__BB3_14;
	mul.lo.s32 	%r20, %r5, 100;
	mov.u32 	%r21, %ntid.y;
	mul.lo.s32 	%r22, %r2, %r21;
	add.s32 	%r75, %r101, %r22;
	max.u32 	%r76, %r75, 100;
	setp.lt.u32 	%p8, %r75, 100;
	selp.u32 	%r77, 1, 0, %p8;
	add.s32 	%r78, %r75, %r77;
	sub.s32 	%r79, %r76, %r78;
	div.u32 	%r80, %r79, %r22;
	add.s32 	%r23, %r80, %r77;
	and.b32  	%r81, %r23, 3;
	setp.eq.s32 	%p9, %r81, 3;
	@%p9 bra 	$L__BB3_11;
	add.s32 	%r82, %r101, %r20;
	cvt.u64.u32 	%rd11, %r82;
	add.s64 	%rd20, %rd1, %rd11;
	mul.wide.u32 	%rd3, %r21, %r2;
	add.s32 	%r83, %r23, 1;
	and.b32  	%r84, %r83, 3;
	neg.s32 	%r99, %r84;
$L__BB3_10:
	.pragma "nounroll";
	add.s32 	%r86, %r73, %r101;
	ld.shared.u8 	%rs4, [%r86];
	st.global.u8 	[%rd20], %rs4;
	add.s32 	%r101, %r101, %r22;
	add.s64 	%rd20, %rd20, %rd3;
	add.s32 	%r99, %r99, 1;
	setp.ne.s32 	%p10, %r99, 0;
	@%p10 bra 	$L__BB3_10;
$L__BB3_11:
	setp.lt.u32 	%p11, %r23, 3;
	@%p11 bra 	$L__BB3_14;
	shl.b32 	%r30, %r22, 2;
	add.s32 	%r102, %r101, %r20;
	add.s32 	%r105, %r102, %r22;
	shl.b32 	%r87, %r22, 1;
	add.s32 	%r104, %r102, %r87;
	mul.lo.s32 	%r88, %r22, 3;
	add.s32 	%r103, %r102, %r88;
	add.s32 	%r35, %r73, %r22;
	add.s32 	%r36, %r73, %r87;
	add.s32 	%r37, %r73, %r88;
$L__BB3_13:
	add.s32 	%r91, %r73, %r101;
	ld.shared.u8 	%rs5, [%r91];
	cvt.u64.u32 	%rd12, %r102;
	add.s64 	%rd13, %rd1, %rd12;
	st.global.u8 	[%rd13], %rs5;
	add.s32 	%r92, %r35, %r101;
	ld.shared.u8 	%rs6, [%r92];
	cvt.u64.u32 	%rd14, %r105;
	add.s64 	%rd15, %rd1, %rd14;
	st.global.u8 	[%rd15], %rs6;
	add.s32 	%r93, %r36, %r101;
	ld.shared.u8 	%rs7, [%r93];
	cvt.u64.u32 	%rd16, %r104;
	add.s64 	%rd17, %rd1, %rd16;
	st.global.u8 	[%rd17], %rs7;
	add.s32 	%r94, %r37, %r101;
	ld.shared.u8 	%rs8, [%r94];
	cvt.u64.u32 	%rd18, %r103;
	add.s64 	%rd19, %rd1, %rd18;
	st.global.u8 	[%rd19], %rs8;
	add.s32 	%r101, %r101, %r30;
	add.s32 	%r105, %r105, %r30;
	add.s32 	%r104, %r104, %r30;
	add.s32 	%r103, %r103, %r30;
	add.s32 	%r102, %r102, %r30;
	setp.lt.u32 	%p12, %r101, 100;
	@%p12 bra 	$L__BB3_13;
$L__BB3_14:
	ret;

}


// ===== COMPILED SASS (sm_100) =====

	.target	sm_100

	.elftype	@"ET_EXEC"


//--------------------- .note.nv.tkinfo           --------------------------
	.section	.note.nv.tkinfo,"",@"SHT_NOTE"
	.sectionflags	@"SHF_NOTE_NV_TKINFO"
	.tkinfo
        /*0018*/ 	.word	0x00000002
        /*0030*/ 	.string	""
        /*0030*/ 	.string	"ptxas"
        /*0030*/ 	.string	"Cuda compilation tools, release 13.0, V13.0.88"
        /*0030*/ 	.string	"Build cuda_13.0.r13.0/compiler.36424714_0"
        /*0030*/ 	.string	"-arch sm_100 -m 64 "



//--------------------- .note.nv.cuinfo           --------------------------
	.section	.note.nv.cuinfo,"",@"SHT_NOTE"
	.sectionflags	@"SHF_NOTE_NV_CUINFO"
        /*0018*/ 	.short	0x0002
        /*001a*/ 	.short	0x0064
        /*001c*/ 	.short	0x0082
	.zero		2


//--------------------- .nv.info                  --------------------------
	.section	.nv.info,"",@"SHT_CUDA_INFO"
	.align	4


	//----- nvinfo : EIATTR_REGCOUNT
	.align		4
        /*0000*/ 	.byte	0x04, 0x2f
        /*0002*/ 	.short	(.L_1 - .L_0)
	.align		4
.L_0:
        /*0004*/ 	.word	index@(_Z4convPaS_S_)
        /*0008*/ 	.word	0x00000020


	//----- nvinfo : EIATTR_FRAME_SIZE
	.align		4
.L_1:
        /*000c*/ 	.byte	0x04, 0x11
        /*000e*/ 	.short	(.L_3 - .L_2)
	.align		4
.L_2:
        /*0010*/ 	.word	index@($__internal_0_$__cuda_sm20_div_u16)
        /*0014*/ 	.word	0x00000000


	//----- nvinfo : EIATTR_FRAME_SIZE
	.align		4
.L_3:
        /*0018*/ 	.byte	0x04, 0x11
        /*001a*/ 	.short	(.L_5 - .L_4)
	.align		4
.L_4:
        /*001c*/ 	.word	index@(_Z4convPaS_S_)
        /*0020*/ 	.word	0x00000000


	//----- nvinfo : EIATTR_REGCOUNT
	.align		4
.L_5:
        /*0024*/ 	.byte	0x04, 0x2f
        /*0026*/ 	.short	(.L_7 - .L_6)
	.align		4
.L_6:
        /*0028*/ 	.word	index@(_Z16conv_same_tilingPaS_S_)
        /*002c*/ 	.word	0x0000001a


	//----- nvinfo : EIATTR_FRAME_SIZE
	.align		4
.L_7:
        /*0030*/ 	.byte	0x04, 0x11
        /*0032*/ 	.short	(.L_9 - .L_8)
	.align		4
.L_8:
        /*0034*/ 	.word	index@(_Z16conv_same_tilingPaS_S_)
        /*0038*/ 	.word	0x00000000


	//----- nvinfo : EIATTR_REGCOUNT
	.align		4
.L_9:
        /*003c*/ 	.byte	0x04, 0x2f
        /*003e*/ 	.short	(.L_11 - .L_10)
	.align		4
.L_10:
        /*0040*/ 	.word	index@(_Z8winogradPaPsS_)
        /*0044*/ 	.word	0x00000020


	//----- nvinfo : EIATTR_FRAME_SIZE
	.align		4
.L_11:
        /*0048*/ 	.byte	0x04, 0x11
        /*004a*/ 	.short	(.L_13 - .L_12)
	.align		4
.L_12:
        /*004c*/ 	.word	index@(_Z8winogradPaPsS_)
        /*0050*/ 	.word	0x00000000


	//----- nvinfo : EIATTR_REGCOUNT
	.align		4
.L_13:
        /*0054*/ 	.byte	0x04, 0x2f
        /*0056*/ 	.short	(.L_15 - .L_14)
	.align		4
.L_14:
        /*0058*/ 	.word	index@(_Z7paddingPaS_)
        /*005c*/ 	.word	0x0000001a


	//----- nvinfo : EIATTR_FRAME_SIZE
	.align		4
.L_15:
        /*0060*/ 	.byte	0x04, 0x11
        /*0062*/ 	.short	(.L_17 - .L_16)
	.align		4
.L_16:
        /*0064*/ 	.word	index@(_Z7paddingPaS_)
        /*0068*/ 	.word	0x00000000


	//----- nvinfo : EIATTR_MIN_STACK_SIZE
	.align		4
.L_17:
        /*006c*/ 	.byte	0x04, 0x12
        /*006e*/ 	.short	(.L_19 - .L_18)
	.align		4
.L_18:
        /*0070*/ 	.word	index@(_Z7paddingPaS_)
        /*0074*/ 	.word	0x00000000


	//----- nvinfo : EIATTR_MIN_STACK_SIZE
	.align		4
.L_19:
        /*0078*/ 	.byte	0x04, 0x12
        /*007a*/ 	.short	(.L_21 - .L_20)
	.align		4
.L_20:
        /*007c*/ 	.word	index@(_Z8winogradPaPsS_)
        /*0080*/ 	.word	0x00000000


	//----- nvinfo : EIATTR_MIN_STACK_SIZE
	.align		4
.L_21:
        /*0084*/ 	.byte	0x04, 0x12
        /*0086*/ 	.short	(.L_23 - .L_22)
	.align		4
.L_22:
        /*0088*/ 	.word	index@(_Z16conv_same_tilingPaS_S_)
        /*008c*/ 	.word	0x00000000


	//----- nvinfo : EIATTR_MIN_STACK_SIZE
	.align		4
.L_23:
        /*0090*/ 	.byte	0x04, 0x12
        /*0092*/ 	.short	(.L_25 - .L_24)
	.align		4
.L_24:
        /*0094*/ 	.word	index@(_Z4convPaS_S_)
        /*0098*/ 	.word	0x00000000
.L_25:


//--------------------- .nv.compat                --------------------------
	.section	.nv.compat,"",@"SHT_CUDA_COMPAT_INFO"
	.align	4
        /*0000*/ 	.byte	0x02, 0x09, 0x00, 0x00, 0x02, 0x02, 0x01, 0x00, 0x02, 0x05, 0x05, 0x00, 0x03, 0x07, 0x01, 0x01
        /*0010*/ 	.byte	0x02, 0x03, 0x00, 0x00, 0x02, 0x06, 0x01, 0x00, 0x04, 0x0b, 0x08, 0x00, 0x01, 0x00, 0x00, 0x00
        /*0020*/ 	.byte	0x00, 0x00, 0x00, 0x00


//--------------------- .nv.info._Z7paddingPaS_   --------------------------
	.section	.nv.info._Z7paddingPaS_,"",@"SHT_CUDA_INFO"
	.sectionflags	@""
	.align	4


	//----- nvinfo : EIATTR_CUDA_API_VERSION
	.align		4
        /*0000*/ 	.byte	0x04, 0x37
        /*0002*/ 	.short	(.L_27 - .L_26)
.L_26:
        /*0004*/ 	.word	0x00000082


	//----- nvinfo : EIATTR_KPARAM_INFO
	.align		4
.L_27:
        /*0008*/ 	.byte	0x04, 0x17
        /*000a*/ 	.short	(.L_29 - .L_28)
.L_28:
        /*000c*/ 	.word	0x00000000
        /*0010*/ 	.short	0x0001
        /*0012*/ 	.short	0x0008
        /*0014*/ 	.byte	0x00, 0xf5, 0x21, 0x00


	//----- nvinfo : EIATTR_KPARAM_INFO
	.align		4
.L_29:
        /*0018*/ 	.byte	0x04, 0x17
        /*001a*/ 	.short	(.L_31 - .L_30)
.L_30:
        /*001c*/ 	.word	0x00000000
        /*0020*/ 	.short	0x0000
        /*0022*/ 	.short	0x0000
        /*0024*/ 	.byte	0x00, 0xf5, 0x21, 0x00


	//----- nvinfo : EIATTR_SPARSE_MMA_MASK
	.align		4
.L_31:
        /*0028*/ 	.byte	0x03, 0x50
        /*002a*/ 	.short	0x0000


	//----- nvinfo : EIATTR_MAXREG_COUNT
	.align		4
        /*002c*/ 	.byte	0x03, 0x1b
        /*002e*/ 	.short	0x00ff


	//----- nvinfo : EIATTR_NUM_BARRIERS
	.align		4
        /*0030*/ 	.byte	0x02, 0x4c
        /*0032*/ 	.byte	0x01
	.zero		1


	//----- nvinfo : EIATTR_MERCURY_ISA_VERSION
	.align		4
        /*0034*/ 	.byte	0x03, 0x5f
        /*0036*/ 	.short	0x0101


	//----- nvinfo : EIATTR_VRC_CTA_INIT_COUNT
	.align		4
        /*0038*/ 	.byte	0x02, 0x4a
	.zero		1
	.zero		1


	//----- nvinfo : EIATTR_EXIT_INSTR_OFFSETS
	.align		4
        /*003c*/ 	.byte	0x04, 0x1c
        /*003e*/ 	.short	(.L_33 - .L_32)


	//   ....[0]....
.L_32:
        /*0040*/ 	.word	0x00000590


	//   ....[1]....
        /*0044*/ 	.word	0x000008d0


	//   ....[2]....
        /*0048*/ 	.word	0x00000ae0


	//----- nvinfo : EIATTR_CRS_STACK_SIZE
	.align		4
.L_33:
        /*004c*/ 	.byte	0x04, 0x1e
        /*004e*/ 	.short	(.L_35 - .L_34)
.L_34:
        /*0050*/ 	.word	0x00000000


	//----- nvinfo : EIATTR_CBANK_PARAM_SIZE
	.align		4
.L_35:
        /*0054*/ 	.byte	0x03, 0x19
        /*0056*/ 	.short	0x0010


	//----- nvinfo : EIATTR_PARAM_CBANK
	.align		4
        /*0058*/ 	.byte	0x04, 0x0a
        /*005a*/ 	.short	(.L_37 - .L_36)
	.align		4
.L_36:
        /*005c*/ 	.word	index@(.nv.constant0._Z7paddingPaS_)
        /*0060*/ 	.short	0x0380
        /*0062*/ 	.short	0x0010


	//----- nvinfo : EIATTR_SW_WAR
	.align		4
.L_37:
        /*0064*/ 	.byte	0x04, 0x36
        /*0066*/ 	.short	(.L_39 - .L_38)
.L_38:
        /*0068*/ 	.word	0x00000008
.L_39:


//--------------------- .nv.info._Z8winogradPaPsS_ --------------------------
	.section	.nv.info._Z8winogradPaPsS_,"",@"SHT_CUDA_INFO"
	.sectionflags	@""
	.align	4


	//----- nvinfo : EIATTR_CUDA_API_VERSION
	.align		4
        /*0000*/ 	.byte	0x04, 0x37
        /*0002*/ 	.short	(.L_41 - .L_40)
.L_40:
        /*0004*/ 	.word	0x00000082


	//----- nvinfo : EIATTR_KPARAM_INFO
	.align		4
.L_41:
        /*0008*/ 	.byte	0x04, 0x17
        /*000a*/ 	.short	(.L_43 - .L_42)
.L_42:
        /*000c*/ 	.word	0x00000000
        /*0010*/ 	.short	0x0002
        /*0012*/ 	.short	0x0010
        /*0014*/ 	.byte	0x00, 0xf5, 0x21, 0x00


	//----- nvinfo : EIATTR_KPARAM_INFO
	.align		4
.L_43:
        /*0018*/ 	.byte	0x04, 0x17
        /*001a*/ 	.short	(.L_45 - .L_44)
.L_44:
        /*001c*/ 	.word	0x00000000
        /*0020*/ 	.short	0x0001
        /*0022*/ 	.short	0x0008
        /*0024*/ 	.byte	0x00, 0xf5, 0x21, 0x00


	//----- nvinfo : EIATTR_KPARAM_INFO
	.align		4
.L_45:
        /*0028*/ 	.byte	0x04, 0x17
        /*002a*/ 	.short	(.L_47 - .L_46)
.L_46:
        /*002c*/ 	.word	0x00000000
        /*0030*/ 	.short	0x0000
        /*0032*/ 	.short	0x0000
        /*0034*/ 	.byte	0x00, 0xf5, 0x21, 0x00


	//----- nvinfo : EIATTR_SPARSE_MMA_MASK
	.align		4
.L_47:
        /*0038*/ 	.byte	0x03, 0x50
        /*003a*/ 	.short	0x0000


	//----- nvinfo : EIATTR_MAXREG_COUNT
	.align		4
        /*003c*/ 	.byte	0x03, 0x1b
        /*003e*/ 	.short	0x00ff


	//----- nvinfo : EIATTR_NUM_BARRIERS
	.align		4
        /*0040*/ 	.byte	0x02, 0x4c
        /*0042*/ 	.byte	0x01
	.zero		1


	//----- nvinfo : EIATTR_MERCURY_ISA_VERSION
	.align		4
        /*0044*/ 	.byte	0x03, 0x5f
        /*0046*/ 	.short	0x0101


	//----- nvinfo : EIATTR_VRC_CTA_INIT_COUNT
	.align		4
        /*0048*/ 	.byte	0x02, 0x4a
	.zero		1
	.zero		1


	//----- nvinfo : EIATTR_EXIT_INSTR_OFFSETS
	.align		4
        /*004c*/ 	.byte	0x04, 0x1c
        /*004e*/ 	.short	(.L_49 - .L_48)


	//   ....[0]....
.L_48:
        /*0050*/ 	.word	0x00001290


	//   ....[1]....
        /*0054*/ 	.word	0x000015e0


	//----- nvinfo : EIATTR_CRS_STACK_SIZE
	.align		4
.L_49:
        /*0058*/ 	.byte	0x04, 0x1e
        /*005a*/ 	.short	(.L_51 - .L_50)
.L_50:
        /*005c*/ 	.word	0x00000000


	//----- nvinfo : EIATTR_CBANK_PARAM_SIZE
	.align		4
.L_51:
        /*0060*/ 	.byte	0x03, 0x19
        /*0062*/ 	.short	0x0018


	//----- nvinfo : EIATTR_PARAM_CBANK
	.align		4
        /*0064*/ 	.byte	0x04, 0x0a
        /*0066*/ 	.short	(.L_53 - .L_52)
	.align		4
.L_52:
        /*0068*/ 	.word	index@(.nv.constant0._Z8winogradPaPsS_)
        /*006c*/ 	.short	0x0380
        /*006e*/ 	.short	0x0018


	//----- nvinfo : EIATTR_SW_WAR
	.align		4
.L_53:
        /*0070*/ 	.byte	0x04, 0x36
        /*0072*/ 	.short	(.L_55 - .L_54)
.L_54:
        /*0074*/ 	.word	0x00000008
.L_55:


//--------------------- .nv.info._Z16conv_same_tilingPaS_S_ --------------------------
	.section	.nv.info._Z16conv_same_tilingPaS_S_,"",@"SHT_CUDA_INFO"
	.sectionflags	@""
	.align	4


	//----- nvinfo : EIATTR_CUDA_API_VERSION
	.align		4
        /*0000*/ 	.byte	0x04, 0x37
        /*0002*/ 	.short	(.L_57 - .L_56)
.L_56:
        /*0004*/ 	.word	0x00000082


	//----- nvinfo : EIATTR_KPARAM_INFO
	.align		4
.L_57:
        /*0008*/ 	.byte	0x04, 0x17
        /*000a*/ 	.short	(.L_59 - .L_58)
.L_58:
        /*000c*/ 	.word	0x00000000
        /*0010*/ 	.short	0x0002
        /*0012*/ 	.short	0x0010
        /*0014*/ 	.byte	0x00, 0xf5, 0x21, 0x00


	//----- nvinfo : EIATTR_KPARAM_INFO
	.align		4
.L_59:
        /*0018*/ 	.byte	0x04, 0x17
        /*001a*/ 	.short	(.L_61 - .L_60)
.L_60:
        /*001c*/ 	.word	0x00000000
        /*0020*/ 	.short	0x0001
        /*0022*/ 	.short	0x0008
        /*0024*/ 	.byte	0x00, 0xf5, 0x21, 0x00


	//----- nvinfo : EIATTR_KPARAM_INFO
	.align		4
.L_61:
        /*0028*/ 	.byte	0x04, 0x17
        /*002a*/ 	.short	(.L_63 - .L_62)
.L_62:
        /*002c*/ 	.word	0x00000000
        /*0030*/ 	.short	0x0000
        /*0032*/ 	.short	0x0000
        /*0034*/ 	.byte	0x00, 0xf5, 0x21, 0x00


	//----- nvinfo : EIATTR_SPARSE_MMA_MASK
	.align		4
.L_63:
        /*0038*/ 	.byte	0x03, 0x50
        /*003a*/ 	.short	0x0000


	//----- nvinfo : EIATTR_MAXREG_COUNT
	.align		4
        /*003c*/ 	.byte	0x03, 0x1b
        /*003e*/ 	.short	0x00ff


	//----- nvinfo : EIATTR_NUM_BARRIERS
	.align		4
        /*0040*/ 	.byte	0x02, 0x4c
        /*0042*/ 	.byte	0x01
	.zero		1


	//----- nvinfo : EIATTR_MERCURY_ISA_VERSION
	.align		4
        /*0044*/ 	.byte	0x03, 0x5f
        /*0046*/ 	.short	0x0101


	//----- nvinfo : EIATTR_VRC_CTA_INIT_COUNT
	.align		4
        /*0048*/ 	.byte	0x02, 0x4a
	.zero		1
	.zero		1


	//----- nvinfo : EIATTR_EXIT_INSTR_OFFSETS
	.align		4
        /*004c*/ 	.byte	0x04, 0x1c
        /*004e*/ 	.short	(.L_65 - .L_64)


	//   ....[0]....
.L_64:
        /*0050*/ 	.word	0x00000620


	//   ....[1]....
        /*0054*/ 	.word	0x00000730


	//----- nvinfo : EIATTR_CRS_STACK_SIZE
	.align		4
.L_65:
        /*0058*/ 	.byte	0x04, 0x1e
        /*005a*/ 	.short	(.L_67 - .L_66)
.L_66:
        /*005c*/ 	.word	0x00000000


	//----- nvinfo : EIATTR_CBANK_PARAM_SIZE
	.align		4
.L_67:
        /*0060*/ 	.byte	0x03, 0x19
        /*0062*/ 	.short	0x0018


	//----- nvinfo : EIATTR_PARAM_CBANK
	.align		4
        /*0064*/ 	.byte	0x04, 0x0a
        /*0066*/ 	.short	(.L_69 - .L_68)
	.align		4
.L_68:
        /*0068*/ 	.word	index@(.nv.constant0._Z16conv_same_tilingPaS_S_)
        /*006c*/ 	.short	0x0380
        /*006e*/ 	.short	0x0018


	//----- nvinfo : EIATTR_SW_WAR
	.align		4
.L_69:
        /*0070*/ 	.byte	0x04, 0x36
        /*0072*/ 	.short	(.L_71 - .L_70)
.L_70:
        /*0074*/ 	.word	0x00000008
.L_71:


//--------------------- .nv.info._Z4convPaS_S_    --------------------------
	.section	.nv.info._Z4convPaS_S_,"",@"SHT_CUDA_INFO"
	.sectionflags	@""
	.align	4


	//----- nvinfo : EIATTR_CUDA_API_VERSION
	.align		4
        /*0000*/ 	.byte	0x04, 0x37
        /*0002*/ 	.short	(.L_73 - .L_72)
.L_72:
        /*0004*/ 	.word	0x00000082


	//----- nvinfo : EIATTR_KPARAM_INFO
	.align		4
.L_73:
        /*0008*/ 	.byte	0x04, 0x17
        /*000a*/ 	.short	(.L_75 - .L_74)
.L_74:
        /*000c*/ 	.word	0x00000000
        /*0010*/ 	.short	0x0002
        /*0012*/ 	.short	0x0010
        /*0014*/ 	.byte	0x00, 0xf5, 0x21, 0x00


	//----- nvinfo : EIATTR_KPARAM_INFO
	.align		4
.L_75:
        /*0018*/ 	.byte	0x04, 0x17
        /*001a*/ 	.short	(.L_77 - .L_76)
.L_76:
        /*001c*/ 	.word	0x00000000
        /*0020*/ 	.short	0x0001
        /*0022*/ 	.short	0x0008
        /*0024*/ 	.byte	0x00, 0xf5, 0x21, 0x00


	//----- nvinfo : EIATTR_KPARAM_INFO
	.align		4
.L_77:
        /*0028*/ 	.byte	0x04, 0x17
        /*002a*/ 	.short	(.L_79 - .L_78)
.L_78:
        /*002c*/ 	.word	0x00000000
        /*0030*/ 	.short	0x0000
        /*0032*/ 	.short	0x0000
        /*0034*/ 	.byte	0x00, 0xf5, 0x21, 0x00


	//----- nvinfo : EIATTR_SPARSE_MMA_MASK
	.align		4
.L_79:
        /*0038*/ 	.byte	0x03, 0x50
        /*003a*/ 	.short	0x0000


	//----- nvinfo : EIATTR_MAXREG_COUNT
	.align		4
        /*003c*/ 	.byte	0x03, 0x1b
        /*003e*/ 	.short	0x00ff


	//----- nvinfo : EIATTR_NUM_BARRIERS
	.align		4
        /*0040*/ 	.byte	0x02, 0x4c
        /*0042*/ 	.byte	0x01
	.zero		1


	//----- nvinfo : EIATTR_MERCURY_ISA_VERSION
	.align		4
        /*0044*/ 	.byte	0x03, 0x5f
        /*0046*/ 	.short	0x0101


	//----- nvinfo : EIATTR_VRC_CTA_INIT_COUNT
	.align		4
        /*0048*/ 	.byte	0x02, 0x4a
	.zero		1
	.zero		1


	//----- nvinfo : EIATTR_EXIT_INSTR_OFFSETS
	.align		4
        /*004c*/ 	.byte	0x04, 0x1c
        /*004e*/ 	.short	(.L_81 - .L_80)


	//   ....[0]....
.L_80:
        /*0050*/ 	.word	0x00001210


	//   ....[1]....
        /*0054*/ 	.word	0x00001580


	//   ....[2]....
        /*0058*/ 	.word	0x00001a20


	//----- nvinfo : EIATTR_CRS_STACK_SIZE
	.align		4
.L_81:
        /*005c*/ 	.byte	0x04, 0x1e
        /*005e*/ 	.short	(.L_83 - .L_82)
.L_82:
        /*0060*/ 	.word	0x00000000


	//----- nvinfo : EIATTR_CBANK_PARAM_SIZE
	.align		4
.L_83:
        /*0064*/ 	.byte	0x03, 0x19
        /*0066*/ 	.short	0x0018


	//----- nvinfo : EIATTR_PARAM_CBANK
	.align		4
        /*0068*/ 	.byte	0x04, 0x0a
        /*006a*/ 	.short	(.L_85 - .L_84)
	.align		4
.L_84:
        /*006c*/ 	.word	index@(.nv.constant0._Z4convPaS_S_)
        /*0070*/ 	.short	0x0380
        /*0072*/ 	.short	0x0018


	//----- nvinfo : EIATTR_SW_WAR
	.align		4
.L_85:
        /*0074*/ 	.byte	0x04, 0x36
        /*0076*/ 	.short	(.L_87 - .L_86)
.L_86:
        /*0078*/ 	.word	0x00000008
.L_87:


//--------------------- .nv.callgraph             --------------------------
	.section	.nv.callgraph,"",@"SHT_CUDA_CALLGRAPH"
	.align	4
	.sectionentsize	8
	.align		4
        /*0000*/ 	.word	0x00000000
	.align		4
        /*0004*/ 	.word	0xffffffff
	.align		4
        /*0008*/ 	.word	0x00000000
	.align		4
        /*000c*/ 	.word	0xfffffffe
	.align		4
        /*0010*/ 	.word	0x00000000
	.align		4
        /*0014*/ 	.word	0xfffffffd
	.align		4
        /*0018*/ 	.word	0x00000000
	.align		4
        /*001c*/ 	.word	0xfffffffc


//--------------------- .text._Z7paddingPaS_      --------------------------
	.section	.text._Z7paddingPaS_,"ax",@progbits
	.align	128
        .global         _Z7paddingPaS_
        .type           _Z7paddingPaS_,@function
        .size           _Z7paddingPaS_,(.L_x_42 - _Z7paddingPaS_)
        .other          _Z7paddingPaS_,@"STO_CUDA_ENTRY STV_DEFAULT"
_Z7paddingPaS_:
.text._Z7paddingPaS_:
[----:B------:R-:W-:Y:S01]  /*0000*/  LDC R1, c[0x0][0x37c] ;  /* 0x0000df00ff017b82 */ /* 0x000fe20000000800 */
[----:B------:R-:W0:Y:S01]  /*0010*/  S2R R5, SR_TID.X ;  /* 0x0000000000057919 */ /* 0x000e220000002100 */
[----:B------:R-:W0:Y:S01]  /*0020*/  LDCU UR4, c[0x0][0x360] ;  /* 0x00006c00ff0477ac */ /* 0x000e220008000800 */
[----:B------:R-:W-:Y:S01]  /*0030*/  BSSY.RECONVERGENT B0, `(.L_x_0) ;  /* 0x0000047000007945 */ /* 0x000fe20003800200 */
[----:B------:R-:W0:Y:S01]  /*0040*/  S2R R2, SR_TID.Y ;  /* 0x0000000000027919 */ /* 0x000e220000002200 */
[----:B------:R-:W1:Y:S01]  /*0050*/  LDCU.64 UR10, c[0x0][0x358] ;  /* 0x00006b00ff0a77ac */ /* 0x000e620008000a00 */
[----:B------:R-:W2:Y:S01]  /*0060*/  S2R R3, SR_CTAID.X ;  /* 0x0000000000037919 */ /* 0x000ea20000002500 */
[----:B0-----:R-:W-:-:S05]  /*0070*/  IMAD R0, R2, UR4, R5 ;  /* 0x0000000402007c24 */ /* 0x001fca000f8e0205 */
[----:B------:R-:W-:-:S13]  /*0080*/  ISETP.GT.U32.AND P0, PT, R0, 0x63, PT ;  /* 0x000000630000780c */ /* 0x000fda0003f04070 */
[----:B-12---:R-:W-:Y:S05]  /*0090*/  @P0 BRA `(.L_x_1) ;  /* 0x0000000400000947 */ /* 0x006fea0003800000 */
[----:B------:R-:W0:Y:S01]  /*00a0*/  LDC R7, c[0x0][0x364] ;  /* 0x0000d900ff077b82 */ /* 0x000e220000000800 */
[----:B------:R-:W-:Y:S01]  /*00b0*/  BSSY.RECONVERGENT B1, `(.L_x_2) ;  /* 0x000002c000017945 */ /* 0x000fe20003800200 */
[----:B0-----:R-:W-:-:S04]  /*00c0*/  IMAD R7, R7, UR4, RZ ;  /* 0x0000000407077c24 */ /* 0x001fc8000f8e02ff */
[----:B------:R-:W0:Y:S01]  /*00d0*/  I2F.U32.RP R10, R7 ;  /* 0x00000007000a7306 */ /* 0x000e220000209000 */
[--C-:B------:R-:W-:Y:S01]  /*00e0*/  IMAD.IADD R4, R0, 0x1, R7.reuse ;  /* 0x0000000100047824 */ /* 0x100fe200078e0207 */
[----:B------:R-:W-:Y:S01]  /*00f0*/  ISETP.NE.U32.AND P2, PT, R7, RZ, PT ;  /* 0x000000ff0700720c */ /* 0x000fe20003f45070 */
[----:B------:R-:W-:-:S03]  /*0100*/  IMAD.MOV R13, RZ, RZ, -R7 ;  /* 0x000000ffff0d7224 */ /* 0x000fc600078e0a07 */
[C---:B------:R-:W-:Y:S02]  /*0110*/  ISETP.GE.U32.AND P0, PT, R4.reuse, 0x64, PT ;  /* 0x000000640400780c */ /* 0x040fe40003f06070 */
[----:B------:R-:W-:Y:S02]  /*0120*/  VIMNMX.U32 R11, PT, PT, R4, 0x64, !PT ;  /* 0x00000064040b7848 */ /* 0x000fe40007fe0000 */
[----:B------:R-:W-:-:S04]  /*0130*/  SEL R6, RZ, 0x1, P0 ;  /* 0x00000001ff067807 */ /* 0x000fc80000000000 */
[----:B------:R-:W-:Y:S01]  /*0140*/  IADD3 R4, PT, PT, R11, -R4, -R6 ;  /* 0x800000040b047210 */ /* 0x000fe20007ffe806 */
[----:B0-----:R-:W0:Y:S02]  /*0150*/  MUFU.RCP R10, R10 ;  /* 0x0000000a000a7308 */ /* 0x001e240000001000 */
[----:B0-----:R-:W-:-:S06]  /*0160*/  VIADD R8, R10, 0xffffffe ;  /* 0x0ffffffe0a087836 */ /* 0x001fcc0000000000 */
[----:B------:R0:W1:Y:S02]  /*0170*/  F2I.FTZ.U32.TRUNC.NTZ R9, R8 ;  /* 0x0000000800097305 */ /* 0x000064000021f000 */
[----:B0-----:R-:W-:Y:S02]  /*0180*/  HFMA2 R8, -RZ, RZ, 0, 0 ;  /* 0x00000000ff087431 */ /* 0x001fe400000001ff */
[----:B-1----:R-:W-:-:S04]  /*0190*/  IMAD R13, R13, R9, RZ ;  /* 0x000000090d0d7224 */ /* 0x002fc800078e02ff */
[----:B------:R-:W-:-:S06]  /*01a0*/  IMAD.HI.U32 R9, R9, R13, R8 ;  /* 0x0000000d09097227 */ /* 0x000fcc00078e0008 */
[----:B------:R-:W-:-:S04]  /*01b0*/  IMAD.HI.U32 R9, R9, R4, RZ ;  /* 0x0000000409097227 */ /* 0x000fc800078e00ff */
[----:B------:R-:W-:-:S04]  /*01c0*/  IMAD.MOV R8, RZ, RZ, -R9 ;  /* 0x000000ffff087224 */ /* 0x000fc800078e0a09 */
[----:B------:R-:W-:-:S05]  /*01d0*/  IMAD R4, R7, R8, R4 ;  /* 0x0000000807047224 */ /* 0x000fca00078e0204 */
[----:B------:R-:W-:-:S13]  /*01e0*/  ISETP.GE.U32.AND P0, PT, R4, R7, PT ;  /* 0x000000070400720c */ /* 0x000fda0003f06070 */
[----:B------:R-:W-:Y:S02]  /*01f0*/  @P0 IMAD.IADD R4, R4, 0x1, -R7 ;  /* 0x0000000104040824 */ /* 0x000fe400078e0a07 */
[----:B------:R-:W-:-:S03]  /*0200*/  @P0 VIADD R9, R9, 0x1 ;  /* 0x0000000109090836 */ /* 0x000fc60000000000 */
[----:B------:R-:W-:-:S13]  /*0210*/  ISETP.GE.U32.AND P1, PT, R4, R7, PT ;  /* 0x000000070400720c */ /* 0x000fda0003f26070 */
[----:B------:R-:W-:Y:S02]  /*0220*/  @P1 IADD3 R9, PT, PT, R9, 0x1, RZ ;  /* 0x0000000109091810 */ /* 0x000fe40007ffe0ff */
[----:B------:R-:W-:-:S05]  /*0230*/  @!P2 LOP3.LUT R9, RZ, R7, RZ, 0x33, !PT ;  /* 0x00000007ff09a212 */ /* 0x000fca00078e33ff */
[----:B------:R-:W-:-:S05]  /*0240*/  IMAD.IADD R6, R6, 0x1, R9 ;  /* 0x0000000106067824 */ /* 0x000fca00078e0209 */
[C---:B------:R-:W-:Y:S02]  /*0250*/  LOP3.LUT R4, R6.reuse, 0x3, RZ, 0xc0, !PT ;  /* 0x0000000306047812 */ /* 0x040fe400078ec0ff */
[----:B------:R-:W-:Y:S02]  /*0260*/  ISETP.GE.U32.AND P1, PT, R6, 0x3, PT ;  /* 0x000000030600780c */ /* 0x000fe40003f26070 */
[----:B------:R-:W-:Y:S01]  /*0270*/  ISETP.NE.AND P0, PT, R4, 0x3, PT ;  /* 0x000000030400780c */ /* 0x000fe20003f05270 */
[----:B------:R-:W-:-:S12]  /*0280*/  IMAD.MOV.U32 R4, RZ, RZ, R0 ;  /* 0x000000ffff047224 */ /* 0x000fd800078e0000 */
[----:B------:R-:W-:Y:S05]  /*0290*/  @!P0 BRA `(.L_x_3) ;  /* 0x0000000000348947 */ /* 0x000fea0003800000 */
[----:B------:R-:W0:Y:S01]  /*02a0*/  S2R R9, SR_CgaCtaId ;  /* 0x0000000000097919 */ /* 0x000e220000008800 */
[----:B------:R-:W-:Y:S01]  /*02b0*/  VIADD R4, R6, 0x1 ;  /* 0x0000000106047836 */ /* 0x000fe20000000000 */
[----:B------:R-:W-:-:S04]  /*02c0*/  MOV R8, 0x400 ;  /* 0x0000040000087802 */ /* 0x000fc80000000f00 */
[----:B------:R-:W-:Y:S02]  /*02d0*/  LOP3.LUT R6, R4, 0x3, RZ, 0xc0, !PT ;  /* 0x0000000304067812 */ /* 0x000fe400078ec0ff */
[----:B------:R-:W-:-:S03]  /*02e0*/  MOV R4, R0 ;  /* 0x0000000000047202 */ /* 0x000fc60000000f00 */
[----:B------:R-:W-:Y:S01]  /*02f0*/  IMAD.MOV R6, RZ, RZ, -R6 ;  /* 0x000000ffff067224 */ /* 0x000fe200078e0a06 */
[----:B0-----:R-:W-:-:S07]  /*0300*/  LEA R9, R9, R8, 0x18 ;  /* 0x0000000809097211 */ /* 0x001fce00078ec0ff */
.L_x_4:
[----:B------:R-:W-:Y:S01]  /*0310*/  IMAD.IADD R8, R9, 0x1, R4 ;  /* 0x0000000109087824 */ /* 0x000fe200078e0204 */
[----:B------:R-:W-:Y:S01]  /*0320*/  IADD3 R4, PT, PT, R7, R4, RZ ;  /* 0x0000000407047210 */ /* 0x000fe20007ffe0ff */
[----:B------:R-:W-:-:S03]  /*0330*/  VIADD R6, R6, 0x1 ;  /* 0x0000000106067836 */ /* 0x000fc60000000000 */
[----:B------:R0:W-:Y:S02]  /*0340*/  STS.U8 [R8], RZ ;  /* 0x000000ff08007388 */ /* 0x0001e40000000000 */
[----:B------:R-:W-:-:S13]  /*0350*/  ISETP.NE.AND P0, PT, R6, RZ, PT ;  /* 0x000000ff0600720c */ /* 0x000fda0003f05270 */
[----:B0-----:R-:W-:Y:S05]  /*0360*/  @P0 BRA `(.L_x_4) ;  /* 0xfffffffc00e80947 */ /* 0x001fea000383ffff */
.L_x_3:
[----:B------:R-:W-:Y:S05]  /*0370*/  BSYNC.RECONVERGENT B1 ;  /* 0x0000000000017941 */ /* 0x000fea0003800200 */
.L_x_2:
[----:B------:R-:W-:Y:S05]  /*0380*/  @!P1 BRA `(.L_x_1) ;  /* 0x0000000000449947 */ /* 0x000fea0003800000 */
[----:B------:R-:W0:Y:S01]  /*0390*/  S2R R9, SR_CgaCtaId ;  /* 0x0000000000097919 */ /* 0x000e220000008800 */
[----:B------:R-:W-:-:S04]  /*03a0*/  MOV R6, 0x400 ;  /* 0x0000040000067802 */ /* 0x000fc80000000f00 */
[----:B0-----:R-:W-:-:S05]  /*03b0*/  LEA R12, R9, R6, 0x18 ;  /* 0x00000006090c7211 */ /* 0x001fca00078ec0ff */
[C-C-:B------:R-:W-:Y:S02]  /*03c0*/  IMAD.IADD R9, R7.reuse, 0x1, R12.reuse ;  /* 0x0000000107097824 */ /* 0x140fe400078e020c */
[C-C-:B------:R-:W-:Y:S02]  /*03d0*/  IMAD R11, R7.reuse, 0x2, R12.reuse ;  /* 0x00000002070b7824 */ /* 0x140fe400078e020c */
[----:B------:R-:W-:-:S07]  /*03e0*/  IMAD R13, R7, 0x3, R12 ;  /* 0x00000003070d7824 */ /* 0x000fce00078e020c */
.L_x_5:
[--C-:B0-----:R-:W-:Y:S01]  /*03f0*/  IMAD.IADD R14, R12, 0x1, R4.reuse ;  /* 0x000000010c0e7824 */ /* 0x101fe200078e0204 */
[----:B------:R-:W-:Y:S01]  /*0400*/  IADD3 R6, PT, PT, R9, R4, RZ ;  /* 0x0000000409067210 */ /* 0x000fe20007ffe0ff */
[--C-:B------:R-:W-:Y:S02]  /*0410*/  IMAD.IADD R8, R11, 0x1, R4.reuse ;  /* 0x000000010b087824 */ /* 0x100fe400078e0204 */
[--C-:B------:R-:W-:Y:S01]  /*0420*/  IMAD.IADD R10, R13, 0x1, R4.reuse ;  /* 0x000000010d0a7824 */ /* 0x100fe200078e0204 */
[----:B------:R0:W-:Y:S01]  /*0430*/  STS.U8 [R14], RZ ;  /* 0x000000ff0e007388 */ /* 0x0001e20000000000 */
[----:B------:R-:W-:-:S03]  /*0440*/  IMAD R4, R7, 0x4, R4 ;  /* 0x0000000407047824 */ /* 0x000fc600078e0204 */
[----:B------:R0:W-:Y:S02]  /*0450*/  STS.U8 [R6], RZ ;  /* 0x000000ff06007388 */ /* 0x0001e40000000000 */
[----:B------:R-:W-:Y:S02]  /*0460*/  ISETP.GE.U32.AND P0, PT, R4, 0x64, PT ;  /* 0x000000640400780c */ /* 0x000fe40003f06070 */
[----:B------:R0:W-:Y:S04]  /*0470*/  STS.U8 [R8], RZ ;  /* 0x000000ff08007388 */ /* 0x0001e80000000000 */
[----:B------:R0:W-:Y:S07]  /*0480*/  STS.U8 [R10], RZ ;  /* 0x000000ff0a007388 */ /* 0x0001ee0000000000 */
[----:B------:R-:W-:Y:S05]  /*0490*/  @!P0 BRA `(.L_x_5) ;  /* 0xfffffffc00d48947 */ /* 0x000fea000383ffff */
.L_x_1:
[----:B------:R-:W-:Y:S05]  /*04a0*/  BSYNC.RECONVERGENT B0 ;  /* 0x0000000000007941 */ /* 0x000fea0003800200 */
.L_x_0:
[----:B------:R-:W1:Y:S01]  /*04b0*/  LDCU.64 UR6, c[0x0][0x380] ;  /* 0x00007000ff0677ac */ /* 0x000e620008000a00 */
[----:B0-----:R-:W-:-:S05]  /*04c0*/  LEA R6, R2, R5, 0x3 ;  /* 0x0000000502067211 */ /* 0x001fca00078e18ff */
[----:B------:R-:W-:Y:S01]  /*04d0*/  IMAD R5, R3, 0x40, R6 ;  /* 0x0000004003057824 */ /* 0x000fe200078e0206 */
[----:B------:R-:W-:Y:S04]  /*04e0*/  BAR.SYNC.DEFER_BLOCKING 0x0 ;  /* 0x0000000000007b1d */ /* 0x000fe80000010000 */
[----:B-1----:R-:W-:-:S04]  /*04f0*/  IADD3 R4, P0, PT, R5, UR6, RZ ;  /* 0x0000000605047c10 */ /* 0x002fc8000ff1e0ff */
[----:B------:R-:W-:-:S05]  /*0500*/  LEA.HI.X.SX32 R5, R5, UR7, 0x1, P0 ;  /* 0x0000000705057c11 */ /* 0x000fca00080f0eff */
[----:B------:R-:W2:Y:S01]  /*0510*/  LDG.E.U8 R4, desc[UR10][R4.64] ;  /* 0x0000000a04047981 */ /* 0x000ea2000c1e1100 */
[----:B------:R-:W0:Y:S01]  /*0520*/  S2UR UR6, SR_CgaCtaId ;  /* 0x00000000000679c3 */ /* 0x000e220000008800 */
[----:B------:R-:W-:Y:S01]  /*0530*/  UMOV UR5, 0x400 ;  /* 0x0000040000057882 */ /* 0x000fe20000000000 */
[----:B------:R-:W-:Y:S01]  /*0540*/  IMAD R7, R2, 0x2, R6 ;  /* 0x0000000202077824 */ /* 0x000fe200078e0206 */
[----:B------:R-:W-:Y:S01]  /*0550*/  ISETP.GT.U32.AND P0, PT, R0, 0x63, PT ;  /* 0x000000630000780c */ /* 0x000fe20003f04070 */
[----:B0-----:R-:W-:-:S09]  /*0560*/  ULEA UR5, UR6, UR5, 0x18 ;  /* 0x0000000506057291 */ /* 0x001fd2000f8ec0ff */
[----:B--2---:R0:W-:Y:S01]  /*0570*/  STS.U8 [R7+UR5+0xb], R4 ;  /* 0x00000b0407007988 */ /* 0x0041e20008000005 */
[----:B------:R-:W-:Y:S06]  /*0580*/  BAR.SYNC.DEFER_BLOCKING 0x0 ;  /* 0x0000000000007b1d */ /* 0x000fec0000010000 */
[----:B------:R-:W-:Y:S05]  /*0590*/  @P0 EXIT ;  /* 0x000000000000094d */ /* 0x000fea0003800000 */
[----:B------:R-:W1:Y:S01]  /*05a0*/  LDCU UR6, c[0x0][0x364] ;  /* 0x00006c80ff0677ac */ /* 0x000e620008000800 */
[----:B------:R-:W-:Y:S01]  /*05b0*/  BSSY.RECONVERGENT B0, `(.L_x_6) ;  /* 0x0000031000007945 */ /* 0x000fe20003800200 */
[----:B-1----:R-:W-:-:S06]  /*05c0*/  UIMAD UR4, UR4, UR6, URZ ;  /* 0x00000006040472a4 */ /* 0x002fcc000f8e02ff */
[----:B------:R-:W-:Y:S01]  /*05d0*/  VIADD R2, R0, UR4 ;  /* 0x0000000400027c36 */ /* 0x000fe20008000000 */
[----:B------:R-:W-:Y:S02]  /*05e0*/  IADD3 R9, PT, PT, RZ, -UR4, RZ ;  /* 0x80000004ff097c10 */ /* 0x000fe4000fffe0ff */
[----:B------:R-:W1:Y:S01]  /*05f0*/  I2F.U32.RP R8, UR4 ;  /* 0x0000000400087d06 */ /* 0x000e620008209000 */
[----:B------:R-:W-:Y:S02]  /*0600*/  ISETP.NE.U32.AND P2, PT, RZ, UR4, PT ;  /* 0x00000004ff007c0c */ /* 0x000fe4000bf45070 */
[C---:B------:R-:W-:Y:S02]  /*0610*/  ISETP.GE.U32.AND P0, PT, R2.reuse, 0x64, PT ;  /* 0x000000640200780c */ /* 0x040fe40003f06070 */
[----:B0-----:R-:W-:Y:S02]  /*0620*/  VIMNMX.U32 R7, PT, PT, R2, 0x64, !PT ;  /* 0x0000006402077848 */ /* 0x001fe40007fe0000 */
[----:B------:R-:W-:-:S04]  /*0630*/  SEL R6, RZ, 0x1, P0 ;  /* 0x00000001ff067807 */ /* 0x000fc80000000000 */
[----:B------:R-:W-:Y:S01]  /*0640*/  IADD3 R7, PT, PT, R7, -R2, -R6 ;  /* 0x8000000207077210 */ /* 0x000fe20007ffe806 */
[----:B-1----:R-:W0:Y:S02]  /*0650*/  MUFU.RCP R8, R8 ;  /* 0x0000000800087308 */ /* 0x002e240000001000 */
[----:B0-----:R-:W-:-:S06]  /*0660*/  VIADD R4, R8, 0xffffffe ;  /* 0x0ffffffe08047836 */ /* 0x001fcc0000000000 */
[----:B------:R0:W1:Y:S02]  /*0670*/  F2I.FTZ.U32.TRUNC.NTZ R5, R4 ;  /* 0x0000000400057305 */ /* 0x000064000021f000 */
[----:B0-----:R-:W-:Y:S02]  /*0680*/  IMAD.MOV.U32 R4, RZ, RZ, RZ ;  /* 0x000000ffff047224 */ /* 0x001fe400078e00ff */
[----:B-1----:R-:W-:-:S04]  /*0690*/  IMAD R9, R9, R5, RZ ;  /* 0x0000000509097224 */ /* 0x002fc800078e02ff */
[----:B------:R-:W-:-:S06]  /*06a0*/  IMAD.HI.U32 R8, R5, R9, R4 ;  /* 0x0000000905087227 */ /* 0x000fcc00078e0004 */
[----:B------:R-:W-:-:S04]  /*06b0*/  IMAD.HI.U32 R5, R8, R7, RZ ;  /* 0x0000000708057227 */ /* 0x000fc800078e00ff */
[----:B------:R-:W-:-:S04]  /*06c0*/  IMAD.MOV R2, RZ, RZ, -R5 ;  /* 0x000000ffff027224 */ /* 0x000fc800078e0a05 */
[----:B------:R-:W-:-:S05]  /*06d0*/  IMAD R7, R2, UR4, R7 ;  /* 0x0000000402077c24 */ /* 0x000fca000f8e0207 */
[----:B------:R-:W-:-:S13]  /*06e0*/  ISETP.GE.U32.AND P0, PT, R7, UR4, PT ;  /* 0x0000000407007c0c */ /* 0x000fda000bf06070 */
[----:B------:R-:W-:Y:S01]  /*06f0*/  @P0 IADD3 R7, PT, PT, R7, -UR4, RZ ;  /* 0x8000000407070c10 */ /* 0x000fe2000fffe0ff */
[----:B------:R-:W-:-:S03]  /*0700*/  @P0 VIADD R5, R5, 0x1 ;  /* 0x0000000105050836 */ /* 0x000fc60000000000 */
[----:B------:R-:W-:-:S13]  /*0710*/  ISETP.GE.U32.AND P1, PT, R7, UR4, PT ;  /* 0x0000000407007c0c */ /* 0x000fda000bf26070 */
[----:B------:R-:W-:Y:S01]  /*0720*/  @P1 VIADD R5, R5, 0x1 ;  /* 0x0000000105051836 */ /* 0x000fe20000000000 */
[----:B------:R-:W-:-:S05]  /*0730*/  @!P2 LOP3.LUT R5, RZ, UR4, RZ, 0x33, !PT ;  /* 0x00000004ff05ac12 */ /* 0x000fca000f8e33ff */
[----:B------:R-:W-:-:S05]  /*0740*/  IMAD.IADD R4, R6, 0x1, R5 ;  /* 0x0000000106047824 */ /* 0x000fca00078e0205 */
[C---:B------:R-:W-:Y:S02]  /*0750*/  LOP3.LUT R2, R4.reuse, 0x3, RZ, 0xc0, !PT ;  /* 0x0000000304027812 */ /* 0x040fe400078ec0ff */
[----:B------:R-:W-:Y:S02]  /*0760*/  ISETP.GE.U32.AND P0, PT, R4, 0x3, PT ;  /* 0x000000030400780c */ /* 0x000fe40003f06070 */
[----:B------:R-:W-:-:S13]  /*0770*/  ISETP.NE.AND P1, PT, R2, 0x3, PT ;  /* 0x000000030200780c */ /* 0x000fda0003f25270 */
[----:B------:R-:W-:Y:S05]  /*0780*/  @!P1 BRA `(.L_x_7) ;  /* 0x00000000004c9947 */ /* 0x000fea0003800000 */
[----:B------:R-:W0:Y:S01]  /*0790*/  LDC R5, c[0x0][0x360] ;  /* 0x0000d800ff057b82 */ /* 0x000e220000000800 */
[----:B------:R-:W1:Y:S01]  /*07a0*/  LDCU.64 UR8, c[0x0][0x388] ;  /* 0x00007100ff0877ac */ /* 0x000e620008000a00 */
[----:B------:R-:W-:Y:S01]  /*07b0*/  IMAD R2, R3, 0x64, R0 ;  /* 0x0000006403027824 */ /* 0x000fe200078e0200 */
[----:B------:R-:W-:-:S04]  /*07c0*/  IADD3 R4, PT, PT, R4, 0x1, RZ ;  /* 0x0000000104047810 */ /* 0x000fc80007ffe0ff */
[----:B-1----:R-:W-:Y:S02]  /*07d0*/  IADD3 R11, P1, PT, R2, UR8, RZ ;  /* 0x00000008020b7c10 */ /* 0x002fe4000ff3e0ff */
[----:B------:R-:W-:Y:S01]  /*07e0*/  LOP3.LUT R2, R4, 0x3, RZ, 0xc0, !PT ;  /* 0x0000000304027812 */ /* 0x000fe200078ec0ff */
[----:B0-----:R-:W-:-:S04]  /*07f0*/  IMAD.WIDE.U32 R4, R5, UR6, RZ ;  /* 0x0000000605047c25 */ /* 0x001fc8000f8e00ff */
[----:B------:R-:W-:Y:S02]  /*0800*/  IMAD.X R8, RZ, RZ, UR9, P1 ;  /* 0x00000009ff087e24 */ /* 0x000fe400088e06ff */
[----:B------:R-:W-:-:S07]  /*0810*/  IMAD.MOV R2, RZ, RZ, -R2 ;  /* 0x000000ffff027224 */ /* 0x000fce00078e0a02 */
.L_x_8:
[----:B0-----:R0:W1:Y:S01]  /*0820*/  LDS.U8 R9, [R0+UR5] ;  /* 0x0000000500097984 */ /* 0x0010620008000000 */
[-C--:B------:R-:W-:Y:S01]  /*0830*/  MOV R6, R11.reuse ;  /* 0x0000000b00067202 */ /* 0x080fe20000000f00 */
[----:B------:R-:W-:Y:S01]  /*0840*/  IMAD.MOV.U32 R7, RZ, RZ, R8 ;  /* 0x000000ffff077224 */ /* 0x000fe200078e0008 */
[----:B------:R-:W-:Y:S01]  /*0850*/  IADD3 R11, P2, PT, R4, R11, RZ ;  /* 0x0000000b040b7210 */ /* 0x000fe20007f5e0ff */
[----:B------:R-:W-:Y:S01]  /*0860*/  VIADD R2, R2, 0x1 ;  /* 0x0000000102027836 */ /* 0x000fe20000000000 */
[----:B0-----:R-:W-:-:S03]  /*0870*/  IADD3 R0, PT, PT, R0, UR4, RZ ;  /* 0x0000000400007c10 */ /* 0x001fc6000fffe0ff */
[----:B------:R-:W-:Y:S01]  /*0880*/  IMAD.X R8, R5, 0x1, R8, P2 ;  /* 0x0000000105087824 */ /* 0x000fe200010e0608 */
[----:B------:R-:W-:Y:S01]  /*0890*/  ISETP.NE.AND P1, PT, R2, RZ, PT ;  /* 0x000000ff0200720c */ /* 0x000fe20003f25270 */
[----:B-1----:R0:W-:-:S12]  /*08a0*/  STG.E.U8 desc[UR10][R6.64], R9 ;  /* 0x0000000906007986 */ /* 0x0021d8000c10110a */
[----:B------:R-:W-:Y:S05]  /*08b0*/  @P1 BRA `(.L_x_8) ;  /* 0xfffffffc00d81947 */ /* 0x000fea000383ffff */
.L_x_7:
[----:B------:R-:W-:Y:S05]  /*08c0*/  BSYNC.RECONVERGENT B0 ;  /* 0x0000000000007941 */ /* 0x000fea0003800200 */
.L_x_6:
[----:B------:R-:W-:Y:S05]  /*08d0*/  @!P0 EXIT ;  /* 0x000000000000894d */ /* 0x000fea0003800000 */
[----:B------:R-:W-:Y:S01]  /*08e0*/  IMAD R10, R3, 0x64, R0 ;  /* 0x00000064030a7824 */ /* 0x000fe200078e0200 */
[----:B------:R-:W1:Y:S01]  /*08f0*/  LDCU.64 UR12, c[0x0][0x388] ;  /* 0x00007100ff0c77ac */ /* 0x000e620008000a00 */
[----:B------:R-:W-:-:S03]  /*0900*/  IMAD.U32 R23, RZ, RZ, UR4 ;  /* 0x00000004ff177e24 */ /* 0x000fc6000f8e00ff */
[----:B------:R-:W-:Y:S01]  /*0910*/  IADD3 R11, PT, PT, R10, UR4, RZ ;  /* 0x000000040a0b7c10 */ /* 0x000fe2000fffe0ff */
[C-C-:B------:R-:W-:Y:S01]  /*0920*/  IMAD R12, R23.reuse, 0x2, R10.reuse ;  /* 0x00000002170c7824 */ /* 0x140fe200078e020a */
[----:B------:R-:W-:Y:S01]  /*0930*/  UIADD3 UR6, UPT, UPT, UR5, UR4, URZ ;  /* 0x0000000405067290 */ /* 0x000fe2000fffe0ff */
[----:B------:R-:W-:Y:S01]  /*0940*/  IMAD R13, R23, 0x3, R10 ;  /* 0x00000003170d7824 */ /* 0x000fe200078e020a */
[----:B------:R-:W-:Y:S02]  /*0950*/  ULEA UR7, UR4, UR5, 0x1 ;  /* 0x0000000504077291 */ /* 0x000fe4000f8e08ff */
[----:B------:R-:W-:-:S12]  /*0960*/  UIMAD UR8, UR4, 0x3, UR5 ;  /* 0x00000003040878a4 */ /* 0x000fd8000f8e0205 */
.L_x_9:
[----:B--2---:R-:W2:Y:S01]  /*0970*/  LDS.U8 R15, [R0+UR5] ;  /* 0x00000005000f7984 */ /* 0x004ea20008000000 */
[----:B-1----:R-:W-:Y:S01]  /*0980*/  IADD3 R2, P0, PT, R10, UR12, RZ ;  /* 0x0000000c0a027c10 */ /* 0x002fe2000ff1e0ff */
[----:B------:R-:W-:Y:S01]  /*0990*/  IMAD R10, R23, 0x4, R10 ;  /* 0x00000004170a7824 */ /* 0x000fe200078e020a */
[----:B------:R-:W-:Y:S01]  /*09a0*/  IADD3 R4, P1, PT, R11, UR12, RZ ;  /* 0x0000000c0b047c10 */ /* 0x000fe2000ff3e0ff */
[----:B------:R-:W1:Y:S01]  /*09b0*/  LDS.U8 R17, [R0+UR6] ;  /* 0x0000000600117984 */ /* 0x000e620008000000 */
[----:B0-----:R-:W-:Y:S01]  /*09c0*/  IADD3 R6, P2, PT, R12, UR12, RZ ;  /* 0x0000000c0c067c10 */ /* 0x001fe2000ff5e0ff */
[----:B------:R-:W-:Y:S01]  /*09d0*/  IMAD.X R3, RZ, RZ, UR13, P0 ;  /* 0x0000000dff037e24 */ /* 0x000fe200080e06ff */
[----:B------:R-:W-:Y:S01]  /*09e0*/  IADD3 R8, P3, PT, R13, UR12, RZ ;  /* 0x0000000c0d087c10 */ /* 0x000fe2000ff7e0ff */
[----:B------:R-:W0:Y:S01]  /*09f0*/  LDS.U8 R19, [R0+UR7] ;  /* 0x0000000700137984 */ /* 0x000e220008000000 */
[----:B------:R-:W-:Y:S01]  /*0a00*/  IADD3.X R5, PT, PT, RZ, UR13, RZ, P1, !PT ;  /* 0x0000000dff057c10 */ /* 0x000fe20008ffe4ff */
[----:B------:R-:W-:Y:S01]  /*0a10*/  IMAD.X R7, RZ, RZ, UR13, P2 ;  /* 0x0000000dff077e24 */ /* 0x000fe200090e06ff */
[----:B------:R-:W-:Y:S01]  /*0a20*/  LEA R13, R23, R13, 0x2 ;  /* 0x0000000d170d7211 */ /* 0x000fe200078e10ff */
[----:B------:R3:W4:Y:S01]  /*0a30*/  LDS.U8 R21, [R0+UR8] ;  /* 0x0000000800157984 */ /* 0x0007220008000000 */
[----:B------:R-:W-:-:S02]  /*0a40*/  IMAD.X R9, RZ, RZ, UR13, P3 ;  /* 0x0000000dff097e24 */ /* 0x000fc400098e06ff */
[C---:B------:R-:W-:Y:S02]  /*0a50*/  IMAD R11, R23.reuse, 0x4, R11 ;  /* 0x00000004170b7824 */ /* 0x040fe400078e020b */
[C---:B------:R-:W-:Y:S01]  /*0a60*/  IMAD R12, R23.reuse, 0x4, R12 ;  /* 0x00000004170c7824 */ /* 0x040fe200078e020c */
[----:B---3--:R-:W-:-:S04]  /*0a70*/  LEA R0, R23, R0, 0x2 ;  /* 0x0000000017007211 */ /* 0x008fc800078e10ff */
[----:B------:R-:W-:Y:S01]  /*0a80*/  ISETP.GE.U32.AND P0, PT, R0, 0x64, PT ;  /* 0x000000640000780c */ /* 0x000fe20003f06070 */
[----:B--2---:R2:W-:Y:S04]  /*0a90*/  STG.E.U8 desc[UR10][R2.64], R15 ;  /* 0x0000000f02007986 */ /* 0x0045e8000c10110a */
[----:B-1----:R2:W-:Y:S04]  /*0aa0*/  STG.E.U8 desc[UR10][R4.64], R17 ;  /* 0x0000001104007986 */ /* 0x0025e8000c10110a */
[----:B0-----:R2:W-:Y:S04]  /*0ab0*/  STG.E.U8 desc[UR10][R6.64], R19 ;  /* 0x0000001306007986 */ /* 0x0015e8000c10110a */
[----:B----4-:R2:W-:Y:S01]  /*0ac0*/  STG.E.U8 desc[UR10][R8.64], R21 ;  /* 0x0000001508007986 */ /* 0x0105e2000c10110a */
[----:B------:R-:W-:Y:S05]  /*0ad0*/  @!P0 BRA `(.L_x_9) ;  /* 0xfffffffc00a48947 */ /* 0x000fea000383ffff */
[----:B------:R-:W-:Y:S05]  /*0ae0*/  EXIT ;  /* 0x000000000000794d */ /* 0x000fea0003800000 */
.L_x_10:
[----:B------:R-:W-:-:S00]  /*0af0*/  BRA `(.L_x_10) ;  /* 0xfffffffc00fc7947 */ /* 0x000fc0000383ffff */
[----:B------:R-:W-:-:S00]  /*0b00*/  NOP ;  /* 0x0000000000007918 */ /* 0x000fc00000000000 */
[----:B------:R-:W-:-:S00]  /*0b10*/  NOP ;  /* 0x0000000000007918 */ /* 0x000fc00000000000 */
[----:B------:R-:W-:-:S00]  /*0b20*/  NOP ;  /* 0x0000000000007918 */ /* 0x000fc00000000000 */
[----:B------:R-:W-:-:S00]  /*0b30*/  NOP ;  /* 0x0000000000007918 */ /* 0x000fc00000000000 */
[----:B------:R-:W-:-:S00]  /*0b40*/  NOP ;  /* 0x0000000000007918 */ /* 0x000fc00000000000 */
[----:B------:R-:W-:-:S00]  /*0b50*/  NOP ;  /* 0x0000000000007918 */ /* 0x000fc00000000000 */
[----:B------:R-:W-:-:S00]  /*0b60*/  NOP ;  /* 0x0000000000007918 */ /* 0x000fc00000000000 */
[----:B------:R-:W-:-:S00]  /*0b70*/  NOP ;  /* 0x0000000000007918 */ /* 0x000fc00000000000 */
.L_x_42:


//--------------------- .text._Z8winogradPaPsS_   --------------------------
	.section	.text._Z8winogradPaPsS_,"ax",@progbits
	.align	128
        .global         _Z8winogradPaPsS_
        .type           _Z8winogradPaPsS_,@function
        .size           _Z8winogradPaPsS_,(.L_x_43 - _Z8winogradPaPsS_)
        .other          _Z8winogradPaPsS_,@"STO_CUDA_ENTRY STV_DEFAULT"
_Z8winogradPaPsS_:
.text._Z8winogradPaPsS_:
[----:B------:R-:W-:Y:S01]  /*0000*/  LDC R1, c[0x0][0x37c] ;  /* 0x0000df00ff017b82 */ /* 0x000fe20000000800 */
[----:B------:R-:W0:Y:S01]  /*0010*/  S2R R13, SR_TID.X ;  /* 0x00000000000d7919 */ /* 0x000e220000002100 */
[----:B------:R-:W1:Y:S01]  /*0020*/  LDCU.64 UR4, c[0x0][0x380] ;  /* 0x00007000ff0477ac */ /* 0x000e620008000a00 */
[----:B------:R-:W0:Y:S01]  /*0030*/  S2R R0, SR_CTAID.X ;  /* 0x0000000000007919 */ /* 0x000e220000002500 */
[----:B------:R-:W2:Y:S01]  /*0040*/  LDCU.64 UR8, c[0x0][0x358] ;  /* 0x00006b00ff0877ac */ /* 0x000ea20008000a00 */
[----:B------:R-:W3:Y:S01]  /*0050*/  S2R R24, SR_TID.Y ;  /* 0x0000000000187919 */ /* 0x000ee20000002200 */
[----:B------:R-:W3:Y:S01]  /*0060*/  S2R R3, SR_CTAID.Y ;  /* 0x0000000000037919 */ /* 0x000ee20000002600 */
[----:B------:R-:W4:Y:S01]  /*0070*/  S2R R6, SR_TID.Z ;  /* 0x0000000000067919 */ /* 0x000f220000002300 */
[----:B------:R-:W5:Y:S01]  /*0080*/  S2UR UR10, SR_CgaCtaId ;  /* 0x00000000000a79c3 */ /* 0x000f620000008800 */
[----:B------:R-:W-:-:S07]  /*0090*/  UMOV UR6, 0x400 ;  /* 0x0000040000067882 */ /* 0x000fce0000000000 */
[----:B------:R-:W5:Y:S01]  /*00a0*/  LDC.64 R8, c[0x0][0x388] ;  /* 0x0000e200ff087b82 */ /* 0x000f620000000a00 */
[----:B0-----:R-:W-:Y:S01]  /*00b0*/  LEA R5, R0, R13, 0x1 ;  /* 0x0000000d00057211 */ /* 0x001fe200078e08ff */
[----:B---3--:R-:W-:-:S04]  /*00c0*/  IMAD R2, R3, 0x2, R24 ;  /* 0x0000000203027824 */ /* 0x008fc800078e0218 */
[----:B----4-:R-:W-:-:S04]  /*00d0*/  IMAD R5, R6, 0x64, R5 ;  /* 0x0000006406057824 */ /* 0x010fc800078e0205 */
[----:B------:R-:W-:-:S05]  /*00e0*/  IMAD R2, R2, 0xa, R5 ;  /* 0x0000000a02027824 */ /* 0x000fca00078e0205 */
[----:B-1----:R-:W-:-:S04]  /*00f0*/  IADD3 R4, P0, PT, R2, UR4, RZ ;  /* 0x0000000402047c10 */ /* 0x002fc8000ff1e0ff */
[----:B------:R-:W-:-:S05]  /*0100*/  LEA.HI.X.SX32 R5, R2, UR5, 0x1, P0 ;  /* 0x0000000502057c11 */ /* 0x000fca00080f0eff */
[----:B--2---:R0:W2:Y:S01]  /*0110*/  LDG.E.U8 R12, desc[UR8][R4.64] ;  /* 0x00000008040c7981 */ /* 0x0040a2000c1e1100 */
[----:B------:R-:W-:Y:S01]  /*0120*/  UIADD3 UR4, UPT, UPT, UR6, 0x1400, URZ ;  /* 0x0000140006047890 */ /* 0x000fe2000fffe0ff */
[----:B------:R-:W-:Y:S01]  /*0130*/  LEA R7, R24, R13, 0x2 ;  /* 0x0000000d18077211 */ /* 0x000fe200078e10ff */
[----:B-----5:R-:W-:Y:S01]  /*0140*/  ULEA UR7, UR10, UR6, 0x18 ;  /* 0x000000060a077291 */ /* 0x020fe2000f8ec0ff */
[----:B------:R-:W-:Y:S01]  /*0150*/  BSSY.RECONVERGENT B0, `(.L_x_11) ;  /* 0x000004b000007945 */ /* 0x000fe20003800200 */
[----:B------:R-:W-:Y:S02]  /*0160*/  ULEA UR4, UR10, UR4, 0x18 ;  /* 0x000000040a047291 */ /* 0x000fe4000f8ec0ff */
[C---:B------:R-:W-:Y:S02]  /*0170*/  IMAD R2, R6.reuse, 0x10, R7 ;  /* 0x0000001006027824 */ /* 0x040fe400078e0207 */
[C---:B0-----:R-:W-:Y:S02]  /*0180*/  LEA R4, R6.reuse, UR7, 0x4 ;  /* 0x0000000706047c11 */ /* 0x041fe4000f8e20ff */
[----:B------:R-:W-:-:S02]  /*0190*/  LEA R11, R6, UR4, 0x6 ;  /* 0x00000004060b7c11 */ /* 0x000fc4000f8e30ff */
[----:B------:R-:W-:Y:S02]  /*01a0*/  ISETP.GT.U32.AND P0, PT, R2, 0x3f, PT ;  /* 0x0000003f0200780c */ /* 0x000fe40003f04070 */
[----:B------:R-:W-:Y:S02]  /*01b0*/  LEA R10, R24, R11, 0x4 ;  /* 0x0000000b180a7211 */ /* 0x000fe400078e20ff */
[----:B------:R-:W-:Y:S01]  /*01c0*/  IADD3 R11, PT, PT, R7, R4, RZ ;  /* 0x00000004070b7210 */ /* 0x000fe20007ffe0ff */
[----:B------:R-:W-:-:S04]  /*01d0*/  IMAD.WIDE.U32 R4, R2, 0x2, R8 ;  /* 0x0000000202047825 */ /* 0x000fc800078e0008 */
[----:B------:R-:W-:-:S05]  /*01e0*/  IMAD R10, R13, 0x4, R10 ;  /* 0x000000040d0a7824 */ /* 0x000fca00078e020a */
[----:B------:R0:W-:Y:S04]  /*01f0*/  STS [R10], RZ ;  /* 0x000000ff0a007388 */ /* 0x0001e80000000800 */
[----:B--2---:R0:W-:Y:S01]  /*0200*/  STS.U8 [R11], R12 ;  /* 0x0000000c0b007388 */ /* 0x0041e20000000000 */
[----:B------:R-:W-:Y:S05]  /*0210*/  @P0 BRA `(.L_x_12) ;  /* 0x0000000000f80947 */ /* 0x000fea0003800000 */
[----:B0-----:R-:W-:Y:S01]  /*0220*/  LEA R12, R2, UR7, 0x4 ;  /* 0x00000007020c7c11 */ /* 0x001fe2000f8e20ff */
[----:B------:R-:W-:-:S04]  /*0230*/  UIADD3 UR5, UPT, UPT, UR6, 0x400, URZ ;  /* 0x0000040006057890 */ /* 0x000fc8000fffe0ff */
[----:B------:R-:W-:Y:S01]  /*0240*/  LDS.S8 R11, [R12] ;  /* 0x000000000c0b7984 */ /* 0x000fe20000000200 */
[----:B------:R-:W-:-:S03]  /*0250*/  ULEA UR5, UR10, UR5, 0x18 ;  /* 0x000000050a057291 */ /* 0x000fc6000f8ec0ff */
[----:B------:R-:W-:Y:S03]  /*0260*/  LDS.S8 R8, [R12+0x8] ;  /* 0x000008000c087984 */ /* 0x000fe60000000200 */
[----:B------:R-:W-:Y:S01]  /*0270*/  LEA R14, R2, UR5, 0x6 ;  /* 0x00000005020e7c11 */ /* 0x000fe2000f8e30ff */
[----:B------:R-:W0:Y:S04]  /*0280*/  LDS.S8 R15, [R12+0x2] ;  /* 0x000002000c0f7984 */ /* 0x000e280000000200 */
[----:B------:R-:W1:Y:S01]  /*0290*/  LDS.S8 R9, [R12+0xa] ;  /* 0x00000a000c097984 */ /* 0x000e620000000200 */
[----:B0-----:R-:W-:-:S04]  /*02a0*/  IADD3 R10, PT, PT, R11, -R8, -R15 ;  /* 0x800000080b0a7210 */ /* 0x001fc80007ffe80f */
[----:B-1----:R-:W-:-:S05]  /*02b0*/  IADD3 R11, PT, PT, R9, R10, RZ ;  /* 0x0000000a090b7210 */ /* 0x002fca0007ffe0ff */
[----:B------:R-:W-:Y:S04]  /*02c0*/  STS [R14], R11 ;  /* 0x0000000b0e007388 */ /* 0x000fe80000000800 */
[----:B------:R-:W0:Y:S04]  /*02d0*/  LDS.S8 R16, [R12+0x9] ;  /* 0x000009000c107984 */ /* 0x000e280000000200 */
[----:B------:R-:W1:Y:S01]  /*02e0*/  LDS.S8 R10, [R12+0x1] ;  /* 0x000001000c0a7984 */ /* 0x000e620000000200 */
[C---:B0-----:R-:W-:Y:S01]  /*02f0*/  IMAD.IADD R17, R9.reuse, 0x1, R16 ;  /* 0x0000000109117824 */ /* 0x041fe200078e0210 */
[----:B-1----:R-:W-:-:S04]  /*0300*/  IADD3 R18, PT, PT, R9, R10, RZ ;  /* 0x0000000a09127210 */ /* 0x002fc80007ffe0ff */
[--C-:B------:R-:W-:Y:S02]  /*0310*/  IADD3 R19, PT, PT, -R17, R10, R15.reuse ;  /* 0x0000000a11137210 */ /* 0x100fe40007ffe10f */
[----:B------:R-:W-:-:S03]  /*0320*/  IADD3 R21, PT, PT, -R18, R16, R15 ;  /* 0x0000001012157210 */ /* 0x000fc60007ffe10f */
[----:B------:R-:W-:Y:S04]  /*0330*/  STS [R14+0x4], R19 ;  /* 0x000004130e007388 */ /* 0x000fe80000000800 */
[----:B------:R-:W-:Y:S04]  /*0340*/  STS [R14+0x8], R21 ;  /* 0x000008150e007388 */ /* 0x000fe80000000800 */
[----:B------:R-:W0:Y:S04]  /*0350*/  LDS.S8 R17, [R12+0x3] ;  /* 0x000003000c117984 */ /* 0x000e280000000200 */
[----:B------:R-:W1:Y:S01]  /*0360*/  LDS.S8 R15, [R12+0xb] ;  /* 0x00000b000c0f7984 */ /* 0x000e620000000200 */
[----:B0-----:R-:W-:-:S04]  /*0370*/  IADD3 R10, PT, PT, R10, -R16, -R17 ;  /* 0x800000100a0a7210 */ /* 0x001fc80007ffe811 */
[----:B-1----:R-:W-:-:S05]  /*0380*/  IADD3 R11, PT, PT, R15, R10, RZ ;  /* 0x0000000a0f0b7210 */ /* 0x002fca0007ffe0ff */
[----:B------:R-:W-:Y:S04]  /*0390*/  STS [R14+0xc], R11 ;  /* 0x00000c0b0e007388 */ /* 0x000fe80000000800 */
[----:B------:R-:W0:Y:S04]  /*03a0*/  LDS.S8 R17, [R12+0x6] ;  /* 0x000006000c117984 */ /* 0x000e280000000200 */
[----:B------:R-:W1:Y:S01]  /*03b0*/  LDS.S8 R18, [R12+0x4] ;  /* 0x000004000c127984 */ /* 0x000e620000000200 */
[C---:B0-----:R-:W-:Y:S02]  /*03c0*/  IMAD.IADD R23, R9.reuse, 0x1, R17 ;  /* 0x0000000109177824 */ /* 0x041fe400078e0211 */
[----:B-1----:R-:W-:-:S03]  /*03d0*/  IMAD.IADD R10, R9, 0x1, R18 ;  /* 0x00000001090a7824 */ /* 0x002fc600078e0212 */
[-C--:B------:R-:W-:Y:S02]  /*03e0*/  IADD3 R25, PT, PT, -R23, R8.reuse, R18 ;  /* 0x0000000817197210 */ /* 0x080fe40007ffe112 */
[----:B------:R-:W-:-:S03]  /*03f0*/  IADD3 R8, PT, PT, -R10, R8, R17 ;  /* 0x000000080a087210 */ /* 0x000fc60007ffe111 */
[----:B------:R-:W-:Y:S04]  /*0400*/  STS [R14+0x10], R25 ;  /* 0x000010190e007388 */ /* 0x000fe80000000800 */
[----:B------:R-:W0:Y:S02]  /*0410*/  LDS.S8 R20, [R12+0x5] ;  /* 0x000005000c147984 */ /* 0x000e240000000200 */
[----:B0-----:R-:W-:Y:S02]  /*0420*/  IADD3 R22, PT, PT, R16, R20, RZ ;  /* 0x0000001410167210 */ /* 0x001fe40007ffe0ff */
[----:B------:R-:W-:Y:S02]  /*0430*/  IADD3 R26, PT, PT, R20, -R16, -R17 ;  /* 0x80000010141a7210 */ /* 0x000fe40007ffe811 */
[----:B------:R-:W-:-:S02]  /*0440*/  IADD3 R23, PT, PT, R23, R22, RZ ;  /* 0x0000001617177210 */ /* 0x000fc40007ffe0ff */
[C---:B------:R-:W-:Y:S01]  /*0450*/  IADD3 R27, PT, PT, R9.reuse, R17, -R22 ;  /* 0x00000011091b7210 */ /* 0x040fe20007ffe816 */
[----:B------:R-:W-:Y:S01]  /*0460*/  IMAD.IADD R10, R9, 0x1, R26 ;  /* 0x00000001090a7824 */ /* 0x000fe200078e021a */
[-C--:B------:R-:W-:Y:S01]  /*0470*/  IADD3 R21, PT, PT, R17, R20.reuse, RZ ;  /* 0x0000001411157210 */ /* 0x080fe20007ffe0ff */
[----:B------:R-:W-:Y:S01]  /*0480*/  STS [R14+0x14], R23 ;  /* 0x000014170e007388 */ /* 0x000fe20000000800 */
[----:B------:R-:W-:Y:S02]  /*0490*/  IADD3 R11, PT, PT, R15, R20, RZ ;  /* 0x000000140f0b7210 */ /* 0x000fe40007ffe0ff */
[-C--:B------:R-:W-:Y:S01]  /*04a0*/  IADD3 R9, PT, PT, R9, R16.reuse, -R21 ;  /* 0x0000001009097210 */ /* 0x080fe20007ffe815 */
[----:B------:R-:W-:Y:S04]  /*04b0*/  STS [R14+0x18], R27 ;  /* 0x0000181b0e007388 */ /* 0x000fe80000000800 */
[----:B------:R-:W0:Y:S02]  /*04c0*/  LDS.S8 R19, [R12+0x7] ;  /* 0x000007000c137984 */ /* 0x000e240000000200 */
[----:B0-----:R-:W-:-:S02]  /*04d0*/  IADD3 R11, PT, PT, -R11, R16, R19 ;  /* 0x000000100b0b7210 */ /* 0x001fc40007ffe113 */
[----:B------:R-:W-:-:S03]  /*04e0*/  IADD3 R15, PT, PT, R22, -R19, -R15 ;  /* 0x80000013160f7210 */ /* 0x000fc60007ffe80f */
[----:B------:R-:W-:Y:S04]  /*04f0*/  STS.128 [R14+0x20], R8 ;  /* 0x000020080e007388 */ /* 0x000fe80000000c00 */
[----:B------:R-:W-:Y:S04]  /*0500*/  STS [R14+0x1c], R15 ;  /* 0x00001c0f0e007388 */ /* 0x000fe80000000800 */
[----:B------:R-:W0:Y:S04]  /*0510*/  LDS.S8 R16, [R12+0xc] ;  /* 0x00000c000c107984 */ /* 0x000e280000000200 */
[----:B------:R-:W1:Y:S01]  /*0520*/  LDS.S8 R22, [R12+0xe] ;  /* 0x00000e000c167984 */ /* 0x000e620000000200 */
[----:B0-----:R-:W-:-:S04]  /*0530*/  IADD3 R23, PT, PT, R18, -R16, -R17 ;  /* 0x8000001012177210 */ /* 0x001fc80007ffe811 */
[----:B-1----:R-:W-:Y:S02]  /*0540*/  IADD3 R23, PT, PT, R22, R23, RZ ;  /* 0x0000001716177210 */ /* 0x002fe40007ffe0ff */
[----:B------:R-:W-:-:S03]  /*0550*/  IADD3 R18, PT, PT, R20, R22, RZ ;  /* 0x0000001614127210 */ /* 0x000fc60007ffe0ff */
[----:B------:R-:W-:Y:S04]  /*0560*/  STS [R14+0x30], R23 ;  /* 0x000030170e007388 */ /* 0x000fe80000000800 */
[----:B------:R-:W0:Y:S02]  /*0570*/  LDS.S8 R16, [R12+0xd] ;  /* 0x00000d000c107984 */ /* 0x000e240000000200 */
[-C--:B0-----:R-:W-:Y:S02]  /*0580*/  IADD3 R21, PT, PT, R21, -R16.reuse, -R22 ;  /* 0x8000001015157210 */ /* 0x081fe40007ffe816 */
[-C--:B------:R-:W-:Y:S02]  /*0590*/  IADD3 R17, PT, PT, -R18, R16.reuse, R17 ;  /* 0x0000001012117210 */ /* 0x080fe40007ffe111 */
[----:B------:R-:W-:Y:S01]  /*05a0*/  IADD3 R19, PT, PT, R20, -R16, -R19 ;  /* 0x8000001014137210 */ /* 0x000fe20007ffe813 */
[----:B------:R-:W-:Y:S04]  /*05b0*/  STS [R14+0x34], R21 ;  /* 0x000034150e007388 */ /* 0x000fe80000000800 */
[----:B------:R-:W-:Y:S04]  /*05c0*/  STS [R14+0x38], R17 ;  /* 0x000038110e007388 */ /* 0x000fe80000000800 */
[----:B------:R-:W0:Y:S02]  /*05d0*/  LDS.S8 R8, [R12+0xf] ;  /* 0x00000f000c087984 */ /* 0x000e240000000200 */
[----:B0-----:R-:W-:-:S05]  /*05e0*/  IMAD.IADD R19, R8, 0x1, R19 ;  /* 0x0000000108137824 */ /* 0x001fca00078e0213 */
[----:B------:R1:W-:Y:S02]  /*05f0*/  STS [R14+0x3c], R19 ;  /* 0x00003c130e007388 */ /* 0x0003e40000000800 */
.L_x_12:
[----:B------:R-:W-:Y:S05]  /*0600*/  BSYNC.RECONVERGENT B0 ;  /* 0x0000000000007941 */ /* 0x000fea0003800200 */
.L_x_11:
[----:B0-----:R-:W2:Y:S04]  /*0610*/  LDG.E.S16 R11, desc[UR8][R4.64] ;  /* 0x00000008040b7981 */ /* 0x001ea8000c1e1700 */
[----:B------:R-:W3:Y:S04]  /*0620*/  LDG.E.S16 R17, desc[UR8][R4.64+0x800] ;  /* 0x0008000804117981 */ /* 0x000ee8000c1e1700 */
[----:B------:R-:W4:Y:S04]  /*0630*/  LDG.E.S16 R25, desc[UR8][R4.64+0x1000] ;  /* 0x0010000804197981 */ /* 0x000f28000c1e1700 */
[----:B-1----:R-:W5:Y:S04]  /*0640*/  LDG.E.S16 R19, desc[UR8][R4.64+0x1800] ;  /* 0x0018000804137981 */ /* 0x002f68000c1e1700 */
[----:B------:R-:W5:Y:S04]  /*0650*/  LDG.E.S16 R21, desc[UR8][R4.64+0x2000] ;  /* 0x0020000804157981 */ /* 0x000f68000c1e1700 */
[----:B------:R-:W5:Y:S01]  /*0660*/  LDG.E.S16 R23, desc[UR8][R4.64+0x2800] ;  /* 0x0028000804177981 */ /* 0x000f62000c1e1700 */
[----:B------:R-:W-:-:S03]  /*0670*/  UIADD3 UR5, UPT, UPT, UR6, 0x400, URZ ;  /* 0x0000040006057890 */ /* 0x000fc6000fffe0ff */
[----:B------:R-:W5:Y:S01]  /*0680*/  LDG.E.S16 R27, desc[UR8][R4.64+0x3000] ;  /* 0x00300008041b7981 */ /* 0x000f62000c1e1700 */
[----:B------:R-:W-:-:S03]  /*0690*/  ULEA UR5, UR10, UR5, 0x18 ;  /* 0x000000050a057291 */ /* 0x000fc6000f8ec0ff */
[----:B------:R-:W5:Y:S03]  /*06a0*/  LDG.E.S16 R29, desc[UR8][R4.64+0x3800] ;  /* 0x00380008041d7981 */ /* 0x000f66000c1e1700 */
[----:B------:R-:W-:Y:S01]  /*06b0*/  LEA R6, R6, UR5, 0x6 ;  /* 0x0000000506067c11 */ /* 0x000fe2000f8e30ff */
[----:B------:R-:W5:Y:S03]  /*06c0*/  LDG.E.S16 R12, desc[UR8][R4.64+0x4000] ;  /* 0x00400008040c7981 */ /* 0x000f66000c1e1700 */
[----:B------:R-:W-:Y:S01]  /*06d0*/  LEA R6, R7, R6, 0x2 ;  /* 0x0000000607067211 */ /* 0x000fe200078e10ff */
[----:B------:R-:W5:Y:S01]  /*06e0*/  LDG.E.S16 R14, desc[UR8][R4.64+0x4800] ;  /* 0x00480008040e7981 */ /* 0x000f62000c1e1700 */
[----:B------:R-:W-:-:S03]  /*06f0*/  LEA R8, R24, UR4, 0x4 ;  /* 0x0000000418087c11 */ /* 0x000fc6000f8e20ff */
[----:B------:R-:W5:Y:S04]  /*0700*/  LDG.E.S16 R16, desc[UR8][R4.64+0x5000] ;  /* 0x0050000804107981 */ /* 0x000f68000c1e1700 */
[----:B------:R-:W2:Y:S04]  /*0710*/  LDS R6, [R6] ;  /* 0x0000000006067984 */ /* 0x000ea80000000800 */
[----:B------:R-:W5:Y:S01]  /*0720*/  LDG.E.S16 R18, desc[UR8][R4.64+0x5800] ;  /* 0x0058000804127981 */ /* 0x000f62000c1e1700 */
[----:B------:R-:W-:-:S03]  /*0730*/  LEA R8, R13, R8, 0x2 ;  /* 0x000000080d087211 */ /* 0x000fc600078e10ff */
[----:B------:R-:W5:Y:S04]  /*0740*/  LDG.E.S16 R20, desc[UR8][R4.64+0x6000] ;  /* 0x0060000804147981 */ /* 0x000f68000c1e1700 */
[----:B------:R-:W5:Y:S04]  /*0750*/  LDG.E.S16 R22, desc[UR8][R4.64+0x6800] ;  /* 0x0068000804167981 */ /* 0x000f68000c1e1700 */
[----:B------:R-:W5:Y:S04]  /*0760*/  LDG.E.S16 R10, desc[UR8][R4.64+0x7000] ;  /* 0x00700008040a7981 */ /* 0x000f68000c1e1700 */
[----:B------:R-:W5:Y:S04]  /*0770*/  LDG.E.S16 R7, desc[UR8][R4.64+0x7800] ;  /* 0x0078000804077981 */ /* 0x000f68000c1e1700 */
[----:B------:R-:W5:Y:S04]  /*0780*/  LDG.E.S16 R9, desc[UR8][R4.64+0x8000] ;  /* 0x0080000804097981 */ /* 0x000f68000c1e1700 */
[----:B------:R-:W5:Y:S04]  /*0790*/  LDG.E.S16 R13, desc[UR8][R4.64+0x9000] ;  /* 0x00900008040d7981 */ /* 0x000f68000c1e1700 */
[----:B------:R-:W5:Y:S01]  /*07a0*/  LDG.E.S16 R15, desc[UR8][R4.64+0x9800] ;  /* 0x00980008040f7981 */ /* 0x000f62000c1e1700 */
[----:B--2---:R-:W-:-:S03]  /*07b0*/  IMAD R24, R6, R11, RZ ;  /* 0x0000000b06187224 */ /* 0x004fc600078e02ff */
[----:B------:R-:W2:Y:S01]  /*07c0*/  LDG.E.S16 R11, desc[UR8][R4.64+0x8800] ;  /* 0x00880008040b7981 */ /* 0x000ea2000c1e1700 */
[----:B---3--:R-:W-:-:S03]  /*07d0*/  IMAD R26, R6, R17, RZ ;  /* 0x00000011061a7224 */ /* 0x008fc600078e02ff */
[----:B------:R0:W-:Y:S01]  /*07e0*/  ATOMS.ADD RZ, [R8], R24 ;  /* 0x0000001808ff738c */ /* 0x0001e20000000000 */
[----:B----4-:R-:W-:-:S03]  /*07f0*/  IMAD R25, R6, R25, RZ ;  /* 0x0000001906197224 */ /* 0x010fc600078e02ff */
[----:B------:R-:W-:Y:S01]  /*0800*/  ATOMS.ADD RZ, [R8+0x40], R26 ;  /* 0x0000401a08ff738c */ /* 0x000fe20000000000 */
[----:B-----5:R-:W-:-:S03]  /*0810*/  IMAD R28, R6, R19, RZ ;  /* 0x00000013061c7224 */ /* 0x020fc600078e02ff */
[----:B------:R1:W-:Y:S01]  /*0820*/  ATOMS.ADD RZ, [R8+0x80], R25 ;  /* 0x0000801908ff738c */ /* 0x0003e20000000000 */
[----:B0-----:R-:W-:-:S03]  /*0830*/  IMAD R24, R6, R21, RZ ;  /* 0x0000001506187224 */ /* 0x001fc600078e02ff */
[----:B------:R-:W3:Y:S01]  /*0840*/  LDG.E.S16 R17, desc[UR8][R4.64+0xa000] ;  /* 0x00a0000804117981 */ /* 0x000ee2000c1e1700 */
[----:B------:R-:W-:-:S03]  /*0850*/  IMAD R23, R6, R23, RZ ;  /* 0x0000001706177224 */ /* 0x000fc600078e02ff */
[----:B------:R-:W-:Y:S04]  /*0860*/  ATOMS.ADD RZ, [R8+0xc0], R28 ;  /* 0x0000c01c08ff738c */ /* 0x000fe80000000000 */
[----:B------:R-:W4:Y:S04]  /*0870*/  LDG.E.S16 R19, desc[UR8][R4.64+0xa800] ;  /* 0x00a8000804137981 */ /* 0x000f28000c1e1700 */
[----:B------:R-:W-:Y:S04]  /*0880*/  ATOMS.ADD RZ, [R8+0x100], R24 ;  /* 0x0001001808ff738c */ /* 0x000fe80000000000 */
[----:B------:R0:W-:Y:S04]  /*0890*/  ATOMS.ADD RZ, [R8+0x140], R23 ;  /* 0x0001401708ff738c */ /* 0x0001e80000000000 */
[----:B------:R-:W5:Y:S04]  /*08a0*/  LDG.E.S16 R21, desc[UR8][R4.64+0xb000] ;  /* 0x00b0000804157981 */ /* 0x000f68000c1e1700 */
[----:B-1----:R-:W5:Y:S04]  /*08b0*/  LDG.E.S16 R25, desc[UR8][R4.64+0xc000] ;  /* 0x00c0000804197981 */ /* 0x002f68000c1e1700 */
[----:B0-----:R-:W5:Y:S01]  /*08c0*/  LDG.E.S16 R23, desc[UR8][R4.64+0xb800] ;  /* 0x00b8000804177981 */ /* 0x001f62000c1e1700 */
[----:B------:R-:W-:-:S02]  /*08d0*/  IMAD R27, R6, R27, RZ ;  /* 0x0000001b061b7224 */ /* 0x000fc400078e02ff */
[C---:B------:R-:W-:Y:S02]  /*08e0*/  IMAD R29, R6.reuse, R29, RZ ;  /* 0x0000001d061d7224 */ /* 0x040fe400078e02ff */
[C---:B------:R-:W-:Y:S01]  /*08f0*/  IMAD R12, R6.reuse, R12, RZ ;  /* 0x0000000c060c7224 */ /* 0x040fe200078e02ff */
[----:B------:R-:W-:Y:S01]  /*0900*/  ATOMS.ADD RZ, [R8+0x180], R27 ;  /* 0x0001801b08ff738c */ /* 0x000fe20000000000 */
[C---:B------:R-:W-:Y:S02]  /*0910*/  IMAD R14, R6.reuse, R14, RZ ;  /* 0x0000000e060e7224 */ /* 0x040fe400078e02ff */
[C---:B------:R-:W-:Y:S01]  /*0920*/  IMAD R16, R6.reuse, R16, RZ ;  /* 0x0000001006107224 */ /* 0x040fe200078e02ff */
[----:B------:R0:W-:Y:S01]  /*0930*/  ATOMS.ADD RZ, [R8+0x1c0], R29 ;  /* 0x0001c01d08ff738c */ /* 0x0001e20000000000 */
[C---:B------:R-:W-:Y:S02]  /*0940*/  IMAD R18, R6.reuse, R18, RZ ;  /* 0x0000001206127224 */ /* 0x040fe400078e02ff */
[C---:B------:R-:W-:Y:S01]  /*0950*/  IMAD R20, R6.reuse, R20, RZ ;  /* 0x0000001406147224 */ /* 0x040fe200078e02ff */
[----:B------:R1:W-:Y:S01]  /*0960*/  ATOMS.ADD RZ, [R8+0x200], R12 ;  /* 0x0002000c08ff738c */ /* 0x0003e20000000000 */
[----:B------:R-:W-:-:S02]  /*0970*/  IMAD R22, R6, R22, RZ ;  /* 0x0000001606167224 */ /* 0x000fc400078e02ff */
[C---:B------:R-:W-:Y:S01]  /*0980*/  IMAD R24, R6.reuse, R10, RZ ;  /* 0x0000000a06187224 */ /* 0x040fe200078e02ff */
[----:B------:R-:W-:Y:S01]  /*0990*/  ATOMS.ADD RZ, [R8+0x240], R14 ;  /* 0x0002400e08ff738c */ /* 0x000fe20000000000 */
[----:B------:R-:W-:-:S03]  /*09a0*/  IMAD R26, R6, R7, RZ ;  /* 0x00000007061a7224 */ /* 0x000fc600078e02ff */
[----:B0-----:R-:W5:Y:S01]  /*09b0*/  LDG.E.S16 R29, desc[UR8][R4.64+0xc800] ;  /* 0x00c80008041d7981 */ /* 0x001f62000c1e1700 */
[----:B------:R-:W-:-:S03]  /*09c0*/  IMAD R28, R6, R9, RZ ;  /* 0x00000009061c7224 */ /* 0x000fc600078e02ff */
[----:B------:R-:W-:Y:S04]  /*09d0*/  ATOMS.ADD RZ, [R8+0x280], R16 ;  /* 0x0002801008ff738c */ /* 0x000fe80000000000 */
[----:B------:R-:W5:Y:S04]  /*09e0*/  LDG.E.S16 R27, desc[UR8][R4.64+0xd000] ;  /* 0x00d00008041b7981 */ /* 0x000f68000c1e1700 */
[----:B------:R0:W-:Y:S04]  /*09f0*/  ATOMS.ADD RZ, [R8+0x2c0], R18 ;  /* 0x0002c01208ff738c */ /* 0x0001e80000000000 */
[----:B------:R-:W5:Y:S01]  /*0a00*/  LDG.E.S16 R10, desc[UR8][R4.64+0xd800] ;  /* 0x00d80008040a7981 */ /* 0x000f62000c1e1700 */
[----:B------:R-:W-:-:S03]  /*0a10*/  IMAD R13, R6, R13, RZ ;  /* 0x0000000d060d7224 */ /* 0x000fc600078e02ff */
[----:B------:R0:W-:Y:S04]  /*0a20*/  ATOMS.ADD RZ, [R8+0x300], R20 ;  /* 0x0003001408ff738c */ /* 0x0001e80000000000 */
[----:B-1----:R-:W5:Y:S04]  /*0a30*/  LDG.E.S16 R12, desc[UR8][R4.64+0xe000] ;  /* 0x00e00008040c7981 */ /* 0x002f68000c1e1700 */
[----:B------:R2:W-:Y:S04]  /*0a40*/  ATOMS.ADD RZ, [R8+0x340], R22 ;  /* 0x0003401608ff738c */ /* 0x0005e80000000000 */
[----:B0-----:R-:W5:Y:S01]  /*0a50*/  LDG.E.S16 R18, desc[UR8][R4.64+0xe800] ;  /* 0x00e8000804127981 */ /* 0x001f62000c1e1700 */
[----:B------:R-:W-:-:S03]  /*0a60*/  IMAD R20, R6, R15, RZ ;  /* 0x0000000f06147224 */ /* 0x000fc600078e02ff */
[----:B------:R-:W5:Y:S04]  /*0a70*/  LDG.E.S16 R9, desc[UR8][R4.64+0xf000] ;  /* 0x00f0000804097981 */ /* 0x000f68000c1e1700 */
[----:B------:R-:W5:Y:S04]  /*0a80*/  LDG.E.S16 R16, desc[UR8][R4.64+0xf800] ;  /* 0x00f8000804107981 */ /* 0x000f68000c1e1700 */
[----:B------:R3:W-:Y:S04]  /*0a90*/  ATOMS.ADD RZ, [R8+0x380], R24 ;  /* 0x0003801808ff738c */ /* 0x0007e80000000000 */
[----:B------:R-:W5:Y:S04]  /*0aa0*/  LDG.E.S16 R14, desc[UR8][R4.64+0x10000] ;  /* 0x01000008040e7981 */ /* 0x000f68000c1e1700 */
[----:B------:R-:W-:Y:S04]  /*0ab0*/  ATOMS.ADD RZ, [R8+0x3c0], R26 ;  /* 0x0003c01a08ff738c */ /* 0x000fe80000000000 */
[----:B------:R-:W5:Y:S04]  /*0ac0*/  LDG.E.S16 R7, desc[UR8][R4.64+0x10800] ;  /* 0x0108000804077981 */ /* 0x000f68000c1e1700 */
[----:B------:R-:W-:Y:S04]  /*0ad0*/  ATOMS.ADD RZ, [R8+0x400], R28 ;  /* 0x0004001c08ff738c */ /* 0x000fe80000000000 */
[----:B------:R-:W5:Y:S01]  /*0ae0*/  LDG.E.S16 R15, desc[UR8][R4.64+0x11000] ;  /* 0x01100008040f7981 */ /* 0x000f62000c1e1700 */
[----:B--2---:R-:W-:-:S03]  /*0af0*/  IMAD R22, R6, R11, RZ ;  /* 0x0000000b06167224 */ /* 0x004fc600078e02ff */
[----:B------:R-:W2:Y:S04]  /*0b00*/  LDG.E.S16 R11, desc[UR8][R4.64+0x11800] ;  /* 0x01180008040b7981 */ /* 0x000ea8000c1e1700 */
[----:B------:R-:W-:Y:S04]  /*0b10*/  ATOMS.ADD RZ, [R8+0x440], R22 ;  /* 0x0004401608ff738c */ /* 0x000fe80000000000 */
[----:B------:R0:W-:Y:S04]  /*0b20*/  ATOMS.ADD RZ, [R8+0x480], R13 ;  /* 0x0004800d08ff738c */ /* 0x0001e80000000000 */
[----:B------:R1:W-:Y:S01]  /*0b30*/  ATOMS.ADD RZ, [R8+0x4c0], R20 ;  /* 0x0004c01408ff738c */ /* 0x0003e20000000000 */
[----:B---3--:R-:W-:-:S03]  /*0b40*/  IMAD R24, R6, R17, RZ ;  /* 0x0000001106187224 */ /* 0x008fc600078e02ff */
[----:B------:R-:W3:Y:S04]  /*0b50*/  LDG.E.S16 R17, desc[UR8][R4.64+0x13000] ;  /* 0x0130000804117981 */ /* 0x000ee8000c1e1700 */
[----:B0-----:R-:W3:Y:S01]  /*0b60*/  LDG.E.S16 R13, desc[UR8][R4.64+0x12000] ;  /* 0x01200008040d7981 */ /* 0x001ee2000c1e1700 */
[----:B----4-:R-:W-:-:S03]  /*0b70*/  IMAD R26, R6, R19, RZ ;  /* 0x00000013061a7224 */ /* 0x010fc600078e02ff */
[----:B-1----:R-:W4:Y:S04]  /*0b80*/  LDG.E.S16 R20, desc[UR8][R4.64+0x12800] ;  /* 0x0128000804147981 */ /* 0x002f28000c1e1700 */
[----:B------:R-:W-:Y:S04]  /*0b90*/  ATOMS.ADD RZ, [R8+0x500], R24 ;  /* 0x0005001808ff738c */ /* 0x000fe80000000000 */
[----:B------:R-:W-:Y:S01]  /*0ba0*/  ATOMS.ADD RZ, [R8+0x540], R26 ;  /* 0x0005401a08ff738c */ /* 0x000fe20000000000 */
[----:B-----5:R-:W-:-:S03]  /*0bb0*/  IMAD R28, R6, R21, RZ ;  /* 0x00000015061c7224 */ /* 0x020fc600078e02ff */
[----:B------:R-:W5:Y:S01]  /*0bc0*/  LDG.E.S16 R19, desc[UR8][R4.64+0x13800] ;  /* 0x0138000804137981 */ /* 0x000f62000c1e1700 */
[----:B------:R-:W-:-:S03]  /*0bd0*/  IMAD R25, R6, R25, RZ ;  /* 0x0000001906197224 */ /* 0x000fc600078e02ff */
[----:B------:R-:W-:Y:S01]  /*0be0*/  ATOMS.ADD RZ, [R8+0x580], R28 ;  /* 0x0005801c08ff738c */ /* 0x000fe20000000000 */
[----:B------:R-:W-:-:S03]  /*0bf0*/  IMAD R23, R6, R23, RZ ;  /* 0x0000001706177224 */ /* 0x000fc600078e02ff */
[----:B------:R-:W5:Y:S04]  /*0c00*/  LDG.E.S16 R22, desc[UR8][R4.64+0x14000] ;  /* 0x0140000804167981 */ /* 0x000f68000c1e1700 */
[----:B------:R0:W-:Y:S04]  /*0c10*/  ATOMS.ADD RZ, [R8+0x5c0], R23 ;  /* 0x0005c01708ff738c */ /* 0x0001e80000000000 */
[----:B------:R1:W-:Y:S04]  /*0c20*/  ATOMS.ADD RZ, [R8+0x600], R25 ;  /* 0x0006001908ff738c */ /* 0x0003e80000000000 */
[----:B------:R-:W5:Y:S04]  /*0c30*/  LDG.E.S16 R21, desc[UR8][R4.64+0x15000] ;  /* 0x0150000804157981 */ /* 0x000f68000c1e1700 */
[----:B0-----:R-:W5:Y:S04]  /*0c40*/  LDG.E.S16 R23, desc[UR8][R4.64+0x14800] ;  /* 0x0148000804177981 */ /* 0x001f68000c1e1700 */
[----:B-1----:R-:W5:Y:S01]  /*0c50*/  LDG.E.S16 R25, desc[UR8][R4.64+0x15800] ;  /* 0x0158000804197981 */ /* 0x002f62000c1e1700 */
[----:B------:R-:W-:-:S05]  /*0c60*/  IMAD R29, R6, R29, RZ ;  /* 0x0000001d061d7224 */ /* 0x000fca00078e02ff */
[----:B------:R-:W-:Y:S01]  /*0c70*/  ATOMS.ADD RZ, [R8+0x640], R29 ;  /* 0x0006401d08ff738c */ /* 0x000fe20000000000 */
[----:B------:R-:W-:-:S05]  /*0c80*/  IMAD R27, R6, R27, RZ ;  /* 0x0000001b061b7224 */ /* 0x000fca00078e02ff */
[----:B------:R0:W-:Y:S01]  /*0c90*/  ATOMS.ADD RZ, [R8+0x680], R27 ;  /* 0x0006801b08ff738c */ /* 0x0001e20000000000 */
[----:B------:R-:W-:-:S05]  /*0ca0*/  IMAD R10, R6, R10, RZ ;  /* 0x0000000a060a7224 */ /* 0x000fca00078e02ff */
[----:B------:R-:W-:Y:S01]  /*0cb0*/  ATOMS.ADD RZ, [R8+0x6c0], R10 ;  /* 0x0006c00a08ff738c */ /* 0x000fe20000000000 */
[----:B------:R-:W-:-:S03]  /*0cc0*/  IMAD R12, R6, R12, RZ ;  /* 0x0000000c060c7224 */ /* 0x000fc600078e02ff */
[----:B0-----:R-:W5:Y:S04]  /*0cd0*/  LDG.E.S16 R27, desc[UR8][R4.64+0x17800] ;  /* 0x01780008041b7981 */ /* 0x001f68000c1e1700 */
[----:B------:R-:W-:Y:S01]  /*0ce0*/  ATOMS.ADD RZ, [R8+0x700], R12 ;  /* 0x0007000c08ff738c */ /* 0x000fe20000000000 */
[C---:B------:R-:W-:Y:S02]  /*0cf0*/  IMAD R18, R6.reuse, R18, RZ ;  /* 0x0000001206127224 */ /* 0x040fe400078e02ff */
[----:B------:R-:W-:-:S03]  /*0d00*/  IMAD R9, R6, R9, RZ ;  /* 0x0000000906097224 */ /* 0x000fc600078e02ff */
[----:B------:R0:W-:Y:S01]  /*0d10*/  ATOMS.ADD RZ, [R8+0x740], R18 ;  /* 0x0007401208ff738c */ /* 0x0001e20000000000 */
[----:B------:R-:W-:-:S03]  /*0d20*/  IMAD R16, R6, R16, RZ ;  /* 0x0000001006107224 */ /* 0x000fc600078e02ff */
[----:B------:R1:W-:Y:S04]  /*0d30*/  ATOMS.ADD RZ, [R8+0x780], R9 ;  /* 0x0007800908ff738c */ /* 0x0003e80000000000 */
[----:B------:R1:W-:Y:S01]  /*0d40*/  ATOMS.ADD RZ, [R8+0x7c0], R16 ;  /* 0x0007c01008ff738c */ /* 0x0003e20000000000 */
[----:B------:R-:W-:-:S03]  /*0d50*/  IMAD R29, R6, R14, RZ ;  /* 0x0000000e061d7224 */ /* 0x000fc600078e02ff */
[----:B0-----:R-:W5:Y:S04]  /*0d60*/  LDG.E.S16 R18, desc[UR8][R4.64+0x19800] ;  /* 0x0198000804127981 */ /* 0x001f68000c1e1700 */
[----:B-1----:R-:W5:Y:S01]  /*0d70*/  LDG.E.S16 R9, desc[UR8][R4.64+0x16800] ;  /* 0x0168000804097981 */ /* 0x002f62000c1e1700 */
[----:B------:R-:W-:-:S03]  /*0d80*/  IMAD R14, R6, R7, RZ ;  /* 0x00000007060e7224 */ /* 0x000fc600078e02ff */
[----:B------:R-:W-:Y:S04]  /*0d90*/  ATOMS.ADD RZ, [R8+0x800], R29 ;  /* 0x0008001d08ff738c */ /* 0x000fe80000000000 */
[----:B------:R-:W5:Y:S01]  /*0da0*/  LDG.E.S16 R7, desc[UR8][R4.64+0x16000] ;  /* 0x0160000804077981 */ /* 0x000f62000c1e1700 */
[----:B------:R-:W-:-:S03]  /*0db0*/  IMAD R15, R6, R15, RZ ;  /* 0x0000000f060f7224 */ /* 0x000fc600078e02ff */
[----:B------:R0:W-:Y:S04]  /*0dc0*/  ATOMS.ADD RZ, [R8+0x840], R14 ;  /* 0x0008400e08ff738c */ /* 0x0001e80000000000 */
[----:B------:R1:W-:Y:S04]  /*0dd0*/  ATOMS.ADD RZ, [R8+0x880], R15 ;  /* 0x0008800f08ff738c */ /* 0x0003e80000000000 */
[----:B------:R-:W5:Y:S04]  /*0de0*/  LDG.E.S16 R16, desc[UR8][R4.64+0x1a000] ;  /* 0x01a0000804107981 */ /* 0x000f68000c1e1700 */
[----:B0-----:R-:W5:Y:S04]  /*0df0*/  LDG.E.S16 R14, desc[UR8][R4.64+0x1a800] ;  /* 0x01a80008040e7981 */ /* 0x001f68000c1e1700 */
[----:B-1----:R-:W5:Y:S04]  /*0e00*/  LDG.E.S16 R15, desc[UR8][R4.64+0x18800] ;  /* 0x01880008040f7981 */ /* 0x002f68000c1e1700 */
[----:B------:R-:W5:Y:S04]  /*0e10*/  LDG.E.S16 R12, desc[UR8][R4.64+0x1b000] ;  /* 0x01b00008040c7981 */ /* 0x000f68000c1e1700 */
[----:B------:R-:W5:Y:S01]  /*0e20*/  LDG.E.S16 R29, desc[UR8][R4.64+0x1c800] ;  /* 0x01c80008041d7981 */ /* 0x000f62000c1e1700 */
[----:B--2---:R-:W-:-:S03]  /*0e30*/  IMAD R24, R6, R11, RZ ;  /* 0x0000000b06187224 */ /* 0x004fc600078e02ff */
[----:B------:R-:W2:Y:S04]  /*0e40*/  LDG.E.S16 R11, desc[UR8][R4.64+0x17000] ;  /* 0x01700008040b7981 */ /* 0x000ea8000c1e1700 */
[----:B------:R5:W-:Y:S01]  /*0e50*/  ATOMS.ADD RZ, [R8+0x8c0], R24 ;  /* 0x0008c01808ff738c */ /* 0x000be20000000000 */
[----:B---3--:R-:W-:-:S03]  /*0e60*/  IMAD R26, R6, R17, RZ ;  /* 0x00000011061a7224 */ /* 0x008fc600078e02ff */
[----:B------:R-:W3:Y:S01]  /*0e70*/  LDG.E.S16 R17, desc[UR8][R4.64+0x18000] ;  /* 0x0180000804117981 */ /* 0x000ee2000c1e1700 */
[----:B------:R-:W-:-:S03]  /*0e80*/  IMAD R10, R6, R13, RZ ;  /* 0x0000000d060a7224 */ /* 0x000fc600078e02ff */
[----:B------:R-:W3:Y:S01]  /*0e90*/  LDG.E.S16 R13, desc[UR8][R4.64+0x19000] ;  /* 0x01900008040d7981 */ /* 0x000ee2000c1e1700 */
[----:B----4-:R-:W-:-:S03]  /*0ea0*/  IMAD R20, R6, R20, RZ ;  /* 0x0000001406147224 */ /* 0x010fc600078e02ff */
[----:B------:R0:W-:Y:S04]  /*0eb0*/  ATOMS.ADD RZ, [R8+0x900], R10 ;  /* 0x0009000a08ff738c */ /* 0x0001e80000000000 */
[----:B------:R1:W-:Y:S04]  /*0ec0*/  ATOMS.ADD RZ, [R8+0x940], R20 ;  /* 0x0009401408ff738c */ /* 0x0003e80000000000 */
[----:B------:R4:W-:Y:S01]  /*0ed0*/  ATOMS.ADD RZ, [R8+0x980], R26 ;  /* 0x0009801a08ff738c */ /* 0x0009e20000000000 */
[----:B-----5:R-:W-:-:S03]  /*0ee0*/  IMAD R24, R6, R19, RZ ;  /* 0x0000001306187224 */ /* 0x020fc600078e02ff */
[----:B------:R-:W5:Y:S04]  /*0ef0*/  LDG.E.S16 R19, desc[UR8][R4.64+0x1b800] ;  /* 0x01b8000804137981 */ /* 0x000f68000c1e1700 */
[----:B0-----:R-:W5:Y:S01]  /*0f00*/  LDG.E.S16 R10, desc[UR8][R4.64+0x1c000] ;  /* 0x01c00008040a7981 */ /* 0x001f62000c1e1700 */
[----:B------:R-:W-:-:S03]  /*0f10*/  IMAD R22, R6, R22, RZ ;  /* 0x0000001606167224 */ /* 0x000fc600078e02ff */
[----:B------:R-:W-:Y:S04]  /*0f20*/  ATOMS.ADD RZ, [R8+0x9c0], R24 ;  /* 0x0009c01808ff738c */ /* 0x000fe80000000000 */
[----:B------:R0:W-:Y:S04]  /*0f30*/  ATOMS.ADD RZ, [R8+0xa00], R22 ;  /* 0x000a001608ff738c */ /* 0x0001e80000000000 */
[----:B-1----:R-:W5:Y:S01]  /*0f40*/  LDG.E.S16 R20, desc[UR8][R4.64+0x1e800] ;  /* 0x01e8000804147981 */ /* 0x002f62000c1e1700 */
[----:B------:R-:W-:-:S03]  /*0f50*/  IMAD R28, R6, R21, RZ ;  /* 0x00000015061c7224 */ /* 0x000fc600078e02ff */
[----:B------:R-:W5:Y:S01]  /*0f60*/  LDG.E.S16 R21, desc[UR8][R4.64+0x1d000] ;  /* 0x01d0000804157981 */ /* 0x000f62000c1e1700 */
[----:B----4-:R-:W-:-:S03]  /*0f70*/  IMAD R26, R6, R23, RZ ;  /* 0x00000017061a7224 */ /* 0x010fc600078e02ff */
[----:B0-----:R-:W4:Y:S01]  /*0f80*/  LDG.E.S16 R22, desc[UR8][R4.64+0x1d800] ;  /* 0x01d8000804167981 */ /* 0x001f22000c1e1700 */
[----:B------:R-:W-:-:S03]  /*0f90*/  IMAD R25, R6, R25, RZ ;  /* 0x0000001906197224 */ /* 0x000fc600078e02ff */
[----:B------:R-:W-:Y:S04]  /*0fa0*/  ATOMS.ADD RZ, [R8+0xa40], R26 ;  /* 0x000a401a08ff738c */ /* 0x000fe80000000000 */
[----:B------:R-:W-:Y:S04]  /*0fb0*/  ATOMS.ADD RZ, [R8+0xa80], R28 ;  /* 0x000a801c08ff738c */ /* 0x000fe80000000000 */
[----:B------:R-:W4:Y:S04]  /*0fc0*/  LDG.E.S16 R23, desc[UR8][R4.64+0x1e000] ;  /* 0x01e0000804177981 */ /* 0x000f28000c1e1700 */
[----:B------:R0:W-:Y:S04]  /*0fd0*/  ATOMS.ADD RZ, [R8+0xac0], R25 ;  /* 0x000ac01908ff738c */ /* 0x0001e80000000000 */
[----:B------:R-:W4:Y:S04]  /*0fe0*/  LDG.E.S16 R24, desc[UR8][R4.64+0x1f800] ;  /* 0x01f8000804187981 */ /* 0x000f28000c1e1700 */
[----:B0-----:R0:W4:Y:S01]  /*0ff0*/  LDG.E.S16 R25, desc[UR8][R4.64+0x1f000] ;  /* 0x01f0000804197981 */ /* 0x001122000c1e1700 */
[----:B------:R-:W-:-:S02]  /*1000*/  IMAD R27, R6, R27, RZ ;  /* 0x0000001b061b7224 */ /* 0x000fc400078e02ff */
[C---:B------:R-:W-:Y:S02]  /*1010*/  IMAD R9, R6.reuse, R9, RZ ;  /* 0x0000000906097224 */ /* 0x040fe400078e02ff */
[C---:B------:R-:W-:Y:S02]  /*1020*/  IMAD R7, R6.reuse, R7, RZ ;  /* 0x0000000706077224 */ /* 0x040fe400078e02ff */
[----:B0-----:R-:W-:-:S03]  /*1030*/  IMAD R5, R6, R18, RZ ;  /* 0x0000001206057224 */ /* 0x001fc600078e02ff */
[----:B------:R0:W-:Y:S04]  /*1040*/  ATOMS.ADD RZ, [R8+0xb00], R7 ;  /* 0x000b000708ff738c */ /* 0x0001e80000000000 */
[----:B------:R1:W-:Y:S01]  /*1050*/  ATOMS.ADD RZ, [R8+0xb40], R9 ;  /* 0x000b400908ff738c */ /* 0x0003e20000000000 */
[C---:B0-----:R-:W-:Y:S02]  /*1060*/  IMAD R7, R6.reuse, R16, RZ ;  /* 0x0000001006077224 */ /* 0x041fe400078e02ff */
[C---:B------:R-:W-:Y:S02]  /*1070*/  IMAD R15, R6.reuse, R15, RZ ;  /* 0x0000000f060f7224 */ /* 0x040fe400078e02ff */
[C---:B------:R-:W-:Y:S02]  /*1080*/  IMAD R14, R6.reuse, R14, RZ ;  /* 0x0000000e060e7224 */ /* 0x040fe400078e02ff */
[----:B-1----:R-:W-:-:S02]  /*1090*/  IMAD R9, R6, R12, RZ ;  /* 0x0000000c06097224 */ /* 0x002fc400078e02ff */
[C---:B------:R-:W-:Y:S02]  /*10a0*/  IMAD R29, R6.reuse, R29, RZ ;  /* 0x0000001d061d7224 */ /* 0x040fe400078e02ff */
[----:B--2---:R-:W-:-:S05]  /*10b0*/  IMAD R11, R6, R11, RZ ;  /* 0x0000000b060b7224 */ /* 0x004fca00078e02ff */
[----:B------:R0:W-:Y:S04]  /*10c0*/  ATOMS.ADD RZ, [R8+0xb80], R11 ;  /* 0x000b800b08ff738c */ /* 0x0001e80000000000 */
[----:B------:R-:W-:Y:S01]  /*10d0*/  ATOMS.ADD RZ, [R8+0xbc0], R27 ;  /* 0x000bc01b08ff738c */ /* 0x000fe20000000000 */
[C---:B---3--:R-:W-:Y:S02]  /*10e0*/  IMAD R17, R6.reuse, R17, RZ ;  /* 0x0000001106117224 */ /* 0x048fe400078e02ff */
[----:B------:R-:W-:-:S03]  /*10f0*/  IMAD R13, R6, R13, RZ ;  /* 0x0000000d060d7224 */ /* 0x000fc600078e02ff */
[----:B------:R-:W-:Y:S04]  /*1100*/  ATOMS.ADD RZ, [R8+0xc00], R17 ;  /* 0x000c001108ff738c */ /* 0x000fe80000000000 */
[----:B------:R-:W-:Y:S04]  /*1110*/  ATOMS.ADD RZ, [R8+0xc40], R15 ;  /* 0x000c400f08ff738c */ /* 0x000fe80000000000 */
[----:B------:R-:W-:Y:S04]  /*1120*/  ATOMS.ADD RZ, [R8+0xc80], R13 ;  /* 0x000c800d08ff738c */ /* 0x000fe80000000000 */
[----:B------:R-:W-:Y:S01]  /*1130*/  ATOMS.ADD RZ, [R8+0xcc0], R5 ;  /* 0x000cc00508ff738c */ /* 0x000fe20000000000 */
[----:B-----5:R-:W-:-:S03]  /*1140*/  IMAD R19, R6, R19, RZ ;  /* 0x0000001306137224 */ /* 0x020fc600078e02ff */
[----:B------:R1:W-:Y:S01]  /*1150*/  ATOMS.ADD RZ, [R8+0xd00], R7 ;  /* 0x000d000708ff738c */ /* 0x0003e20000000000 */
[----:B0-----:R-:W-:-:S03]  /*1160*/  IMAD R11, R6, R10, RZ ;  /* 0x0000000a060b7224 */ /* 0x001fc600078e02ff */
[----:B------:R0:W-:Y:S04]  /*1170*/  ATOMS.ADD RZ, [R8+0xd40], R14 ;  /* 0x000d400e08ff738c */ /* 0x0001e80000000000 */
[----:B------:R0:W-:Y:S04]  /*1180*/  ATOMS.ADD RZ, [R8+0xd80], R9 ;  /* 0x000d800908ff738c */ /* 0x0001e80000000000 */
[----:B------:R0:W-:Y:S01]  /*1190*/  ATOMS.ADD RZ, [R8+0xdc0], R19 ;  /* 0x000dc01308ff738c */ /* 0x0001e20000000000 */
[----:B-1----:R-:W-:-:S03]  /*11a0*/  IMAD R7, R6, R20, RZ ;  /* 0x0000001406077224 */ /* 0x002fc600078e02ff */
[----:B------:R0:W-:Y:S01]  /*11b0*/  ATOMS.ADD RZ, [R8+0xe00], R11 ;  /* 0x000e000b08ff738c */ /* 0x0001e20000000000 */
[----:B------:R-:W-:-:S03]  /*11c0*/  IMAD R21, R6, R21, RZ ;  /* 0x0000001506157224 */ /* 0x000fc600078e02ff */
[----:B------:R0:W-:Y:S01]  /*11d0*/  ATOMS.ADD RZ, [R8+0xe40], R29 ;  /* 0x000e401d08ff738c */ /* 0x0001e20000000000 */
[----:B----4-:R-:W-:-:S03]  /*11e0*/  IMAD R5, R6, R22, RZ ;  /* 0x0000001606057224 */ /* 0x010fc600078e02ff */
[----:B------:R0:W-:Y:S04]  /*11f0*/  ATOMS.ADD RZ, [R8+0xe80], R21 ;  /* 0x000e801508ff738c */ /* 0x0001e80000000000 */
[----:B------:R0:W-:Y:S01]  /*1200*/  ATOMS.ADD RZ, [R8+0xec0], R5 ;  /* 0x000ec00508ff738c */ /* 0x0001e20000000000 */
[----:B------:R-:W-:-:S05]  /*1210*/  IMAD R23, R6, R23, RZ ;  /* 0x0000001706177224 */ /* 0x000fca00078e02ff */
[----:B------:R0:W-:Y:S01]  /*1220*/  ATOMS.ADD RZ, [R8+0xf00], R23 ;  /* 0x000f001708ff738c */ /* 0x0001e20000000000 */
[----:B------:R-:W-:-:S03]  /*1230*/  IMAD R13, R6, R24, RZ ;  /* 0x00000018060d7224 */ /* 0x000fc600078e02ff */
[----:B------:R0:W-:Y:S01]  /*1240*/  ATOMS.ADD RZ, [R8+0xf40], R7 ;  /* 0x000f400708ff738c */ /* 0x0001e20000000000 */
[----:B------:R-:W-:-:S05]  /*1250*/  IMAD R25, R6, R25, RZ ;  /* 0x0000001906197224 */ /* 0x000fca00078e02ff */
[----:B------:R0:W-:Y:S04]  /*1260*/  ATOMS.ADD RZ, [R8+0xf80], R25 ;  /* 0x000f801908ff738c */ /* 0x0001e80000000000 */
[----:B------:R0:W-:Y:S01]  /*1270*/  ATOMS.ADD RZ, [R8+0xfc0], R13 ;  /* 0x000fc00d08ff738c */ /* 0x0001e20000000000 */
[----:B------:R-:W-:Y:S06]  /*1280*/  BAR.SYNC.DEFER_BLOCKING 0x0 ;  /* 0x0000000000007b1d */ /* 0x000fec0000010000 */
[----:B------:R-:W-:Y:S05]  /*1290*/  @P0 EXIT ;  /* 0x000000000000094d */ /* 0x000fea0003800000 */
[C---:B------:R-:W-:Y:S01]  /*12a0*/  LEA R20, R2.reuse, UR4, 0x6 ;  /* 0x0000000402147c11 */ /* 0x040fe2000f8e30ff */
[----:B------:R-:W-:Y:S01]  /*12b0*/  IMAD R3, R3, 0xa, R0 ;  /* 0x0000000a03037824 */ /* 0x000fe200078e0200 */
[----:B------:R-:W1:Y:S03]  /*12c0*/  LDCU.64 UR6, c[0x0][0x390] ;  /* 0x00007200ff0677ac */ /* 0x000e660008000a00 */
[----:B0-----:R-:W0:Y:S01]  /*12d0*/  LDS.128 R4, [R20+0x10] ;  /* 0x0000100014047984 */ /* 0x001e220000000c00 */
[----:B------:R-:W-:-:S03]  /*12e0*/  IMAD R2, R2, 0x32, R3 ;  /* 0x0000003202027824 */ /* 0x000fc600078e0203 */
[----:B------:R-:W2:Y:S04]  /*12f0*/  LDS.128 R8, [R20] ;  /* 0x0000000014087984 */ /* 0x000ea80000000c00 */
[----:B------:R-:W3:Y:S04]  /*1300*/  LDS.128 R12, [R20+0x20] ;  /* 0x00002000140c7984 */ /* 0x000ee80000000c00 */
[----:B------:R-:W4:Y:S01]  /*1310*/  LDS.128 R16, [R20+0x30] ;  /* 0x0000300014107984 */ /* 0x000f220000000c00 */
[C---:B0-----:R-:W-:Y:S01]  /*1320*/  IMAD.IADD R0, R6.reuse, 0x1, R7 ;  /* 0x0000000106007824 */ /* 0x041fe200078e0207 */
[----:B------:R-:W-:-:S02]  /*1330*/  IADD3 R3, PT, PT, R6, R4, R5 ;  /* 0x0000000406037210 */ /* 0x000fc40007ffe005 */
[----:B--2---:R-:W-:Y:S02]  /*1340*/  IADD3 R8, PT, PT, R10, R8, R9 ;  /* 0x000000080a087210 */ /* 0x004fe40007ffe009 */
[----:B------:R-:W-:Y:S02]  /*1350*/  IADD3 R11, PT, PT, R0, R10, R11 ;  /* 0x0000000a000b7210 */ /* 0x000fe40007ffe00b */
[----:B---3--:R-:W-:Y:S02]  /*1360*/  IADD3 R9, PT, PT, R13, R9, R5 ;  /* 0x000000090d097210 */ /* 0x008fe40007ffe005 */
[--C-:B------:R-:W-:Y:S02]  /*1370*/  IADD3 R5, PT, PT, R5, -R0, -R13.reuse ;  /* 0x8000000005057210 */ /* 0x100fe40007ffe80d */
[----:B------:R-:W-:Y:S02]  /*1380*/  IADD3 R12, PT, PT, R14, R12, R13 ;  /* 0x0000000c0e0c7210 */ /* 0x000fe40007ffe00d */
[----:B------:R-:W-:-:S02]  /*1390*/  IADD3 R5, PT, PT, R15, R5, R14 ;  /* 0x000000050f057210 */ /* 0x000fc40007ffe00e */
[----:B----4-:R-:W-:Y:S02]  /*13a0*/  IADD3 R16, PT, PT, R17, R12, R16 ;  /* 0x0000000c11107210 */ /* 0x010fe40007ffe010 */
[----:B------:R-:W-:Y:S02]  /*13b0*/  IADD3 R0, PT, PT, R15, R11, R14 ;  /* 0x0000000b0f007210 */ /* 0x000fe40007ffe00e */
[----:B------:R-:W-:Y:S02]  /*13c0*/  IADD3 R8, PT, PT, R12, R8, R3 ;  /* 0x000000080c087210 */ /* 0x000fe40007ffe003 */
[----:B------:R-:W-:Y:S02]  /*13d0*/  IADD3 R4, PT, PT, R18, R5, -R17 ;  /* 0x0000000512047210 */ /* 0x000fe40007ffe811 */
[----:B------:R-:W-:Y:S02]  /*13e0*/  IADD3 R16, PT, PT, R3, -R16, -R18 ;  /* 0x8000001003107210 */ /* 0x000fe40007ffe812 */
[----:B------:R-:W-:-:S02]  /*13f0*/  IADD3 R9, PT, PT, R9, 0x40, -R0 ;  /* 0x0000004009097810 */ /* 0x000fc40007ffe800 */
[----:B------:R-:W-:Y:S02]  /*1400*/  LEA R0, R2, 0xb, 0x1 ;  /* 0x0000000b02007811 */ /* 0x000fe400078e08ff */
[----:B------:R-:W-:Y:S02]  /*1410*/  IADD3 R8, PT, PT, R8, 0x40, RZ ;  /* 0x0000004008087810 */ /* 0x000fe40007ffe0ff */
[----:B------:R-:W-:Y:S02]  /*1420*/  IADD3 R4, PT, PT, R4, 0x40, R19 ;  /* 0x0000004004047810 */ /* 0x000fe40007ffe013 */
[----:B------:R-:W-:Y:S02]  /*1430*/  IADD3 R16, PT, PT, R16, 0x40, RZ ;  /* 0x0000004010107810 */ /* 0x000fe40007ffe0ff */
[----:B-1----:R-:W-:Y:S02]  /*1440*/  IADD3 R2, P0, PT, R0, UR6, RZ ;  /* 0x0000000600027c10 */ /* 0x002fe4000ff1e0ff */
[----:B------:R-:W-:-:S02]  /*1450*/  SHF.R.S32.HI R8, RZ, 0x7, R8 ;  /* 0x00000007ff087819 */ /* 0x000fc40000011408 */
[----:B------:R-:W-:Y:S02]  /*1460*/  SHF.R.S32.HI R9, RZ, 0x7, R9 ;  /* 0x00000007ff097819 */ /* 0x000fe40000011409 */
[----:B------:R-:W-:Y:S02]  /*1470*/  SHF.R.S32.HI R16, RZ, 0x7, R16 ;  /* 0x00000007ff107819 */ /* 0x000fe40000011410 */
[----:B------:R-:W-:Y:S02]  /*1480*/  SHF.R.S32.HI R4, RZ, 0x7, R4 ;  /* 0x00000007ff047819 */ /* 0x000fe40000011404 */
[----:B------:R-:W-:Y:S02]  /*1490*/  LEA.HI.X.SX32 R3, R0, UR7, 0x1, P0 ;  /* 0x0000000700037c11 */ /* 0x000fe400080f0eff */
[----:B------:R-:W-:Y:S02]  /*14a0*/  ISETP.GE.AND P0, PT, R8, -0x7f, PT ;  /* 0xffffff810800780c */ /* 0x000fe40003f06270 */
[----:B------:R-:W-:-:S02]  /*14b0*/  ISETP.GE.AND P1, PT, R9, -0x7f, PT ;  /* 0xffffff810900780c */ /* 0x000fc40003f26270 */
[----:B------:R-:W-:Y:S02]  /*14c0*/  ISETP.GE.AND P2, PT, R16, -0x7f, PT ;  /* 0xffffff811000780c */ /* 0x000fe40003f46270 */
[----:B------:R-:W-:Y:S02]  /*14d0*/  ISETP.GE.AND P3, PT, R4, -0x7f, PT ;  /* 0xffffff810400780c */ /* 0x000fe40003f66270 */
[----:B------:R-:W-:Y:S02]  /*14e0*/  VIMNMX R8, PT, PT, R8, 0x7f, PT ;  /* 0x0000007f08087848 */ /* 0x000fe40003fe0100 */
[----:B------:R-:W-:Y:S02]  /*14f0*/  VIMNMX R9, PT, PT, R9, 0x7f, PT ;  /* 0x0000007f09097848 */ /* 0x000fe40003fe0100 */
[----:B------:R-:W-:Y:S02]  /*1500*/  VIMNMX R16, PT, PT, R16, 0x7f, PT ;  /* 0x0000007f10107848 */ /* 0x000fe40003fe0100 */
[----:B------:R-:W-:-:S02]  /*1510*/  VIMNMX R4, PT, PT, R4, 0x7f, PT ;  /* 0x0000007f04047848 */ /* 0x000fc40003fe0100 */
[----:B------:R-:W-:Y:S02]  /*1520*/  LOP3.LUT R8, R8, 0x80, RZ, 0x3c, !PT ;  /* 0x0000008008087812 */ /* 0x000fe400078e3cff */
[----:B------:R-:W-:Y:S02]  /*1530*/  LOP3.LUT R9, R9, 0x80, RZ, 0x3c, !PT ;  /* 0x0000008009097812 */ /* 0x000fe400078e3cff */
[----:B------:R-:W-:Y:S02]  /*1540*/  LOP3.LUT R16, R16, 0x80, RZ, 0x3c, !PT ;  /* 0x0000008010107812 */ /* 0x000fe400078e3cff */
[----:B------:R-:W-:Y:S02]  /*1550*/  LOP3.LUT R4, R4, 0x80, RZ, 0x3c, !PT ;  /* 0x0000008004047812 */ /* 0x000fe400078e3cff */
[----:B------:R-:W-:Y:S02]  /*1560*/  SEL R5, R8, RZ, P0 ;  /* 0x000000ff08057207 */ /* 0x000fe40000000000 */
[----:B------:R-:W-:-:S02]  /*1570*/  SEL R9, R9, RZ, P1 ;  /* 0x000000ff09097207 */ /* 0x000fc40000800000 */
[----:B------:R-:W-:Y:S01]  /*1580*/  SEL R7, R16, RZ, P2 ;  /* 0x000000ff10077207 */ /* 0x000fe20001000000 */
[----:B------:R-:W-:Y:S01]  /*1590*/  STG.E.U8 desc[UR8][R2.64], R5 ;  /* 0x0000000502007986 */ /* 0x000fe2000c101108 */
[----:B------:R-:W-:-:S03]  /*15a0*/  SEL R11, R4, RZ, P3 ;  /* 0x000000ff040b7207 */ /* 0x000fc60001800000 */
[----:B------:R-:W-:Y:S04]  /*15b0*/  STG.E.U8 desc[UR8][R2.64+0x1], R9 ;  /* 0x0000010902007986 */ /* 0x000fe8000c101108 */
[----:B------:R-:W-:Y:S04]  /*15c0*/  STG.E.U8 desc[UR8][R2.64+0xa], R7 ;  /* 0x00000a0702007986 */ /* 0x000fe8000c101108 */
[----:B------:R-:W-:Y:S01]  /*15d0*/  STG.E.U8 desc[UR8][R2.64+0xb], R11 ;  /* 0x00000b0b02007986 */ /* 0x000fe2000c101108 */
[----:B------:R-:W-:Y:S05]  /*15e0*/  EXIT ;  /* 0x000000000000794d */ /* 0x000fea0003800000 */
.L_x_13:
        /* <DEDUP_REMOVED lines=9> */
.L_x_43:


//--------------------- .text._Z16conv_same_tilingPaS_S_ --------------------------
	.section	.text._Z16conv_same_tilingPaS_S_,"ax",@progbits
	.align	128
        .global         _Z16conv_same_tilingPaS_S_
        .type           _Z16conv_same_tilingPaS_S_,@function
        .size           _Z16conv_same_tilingPaS_S_,(.L_x_44 - _Z16conv_same_tilingPaS_S_)
        .other          _Z16conv_same_tilingPaS_S_,@"STO_CUDA_ENTRY STV_DEFAULT"
_Z16conv_same_tilingPaS_S_:
.text._Z16conv_same_tilingPaS_S_:
[----:B------:R-:W-:Y:S01]  /*0000*/  LDC R1, c[0x0][0x37c] ;  /* 0x0000df00ff017b82 */ /* 0x000fe20000000800 */
[----:B------:R-:W0:Y:S01]  /*0010*/  S2R R0, SR_TID.X ;  /* 0x0000000000007919 */ /* 0x000e220000002100 */
[----:B------:R-:W1:Y:S01]  /*0020*/  LDCU.64 UR4, c[0x0][0x380] ;  /* 0x00007000ff0477ac */ /* 0x000e620008000a00 */
[----:B------:R-:W2:Y:S01]  /*0030*/  S2R R2, SR_CTAID.X ;  /* 0x0000000000027919 */ /* 0x000ea20000002500 */
[----:B------:R-:W3:Y:S01]  /*0040*/  LDCU.64 UR8, c[0x0][0x358] ;  /* 0x00006b00ff0877ac */ /* 0x000ee20008000a00 */
[----:B------:R-:W4:Y:S01]  /*0050*/  S2R R3, SR_CTAID.Y ;  /* 0x0000000000037919 */ /* 0x000f220000002600 */
[----:B0-----:R-:W-:Y:S02]  /*0060*/  LOP3.LUT R9, R0, 0x3, RZ, 0xc0, !PT ;  /* 0x0000000300097812 */ /* 0x001fe400078ec0ff */
[--C-:B------:R-:W-:Y:S02]  /*0070*/  SHF.R.U32.HI R4, RZ, 0x2, R0.reuse ;  /* 0x00000002ff047819 */ /* 0x100fe40000011600 */
[----:B------:R-:W-:Y:S01]  /*0080*/  SHF.R.U32.HI R5, RZ, 0x4, R0 ;  /* 0x00000004ff057819 */ /* 0x000fe20000011600 */
[----:B--2---:R-:W-:Y:S01]  /*0090*/  IMAD R8, R2, 0x2, R9 ;  /* 0x0000000202087824 */ /* 0x004fe200078e0209 */
[----:B------:R-:W-:-:S03]  /*00a0*/  LOP3.LUT R6, R4, 0x3, RZ, 0xc0, !PT ;  /* 0x0000000304067812 */ /* 0x000fc600078ec0ff */
[----:B------:R-:W-:Y:S02]  /*00b0*/  IMAD R5, R5, 0x64, R8 ;  /* 0x0000006405057824 */ /* 0x000fe400078e0208 */
[----:B----4-:R-:W-:-:S04]  /*00c0*/  IMAD R6, R3, 0x2, R6 ;  /* 0x0000000203067824 */ /* 0x010fc800078e0206 */
[----:B------:R-:W-:-:S05]  /*00d0*/  IMAD R5, R6, 0xa, R5 ;  /* 0x0000000a06057824 */ /* 0x000fca00078e0205 */
[----:B-1----:R-:W-:-:S04]  /*00e0*/  IADD3 R6, P0, PT, R5, UR4, RZ ;  /* 0x0000000405067c10 */ /* 0x002fc8000ff1e0ff */
[----:B------:R-:W-:-:S05]  /*00f0*/  LEA.HI.X.SX32 R7, R5, UR5, 0x1, P0 ;  /* 0x0000000505077c11 */ /* 0x000fca00080f0eff */
[----:B---3--:R0:W2:Y:S01]  /*0100*/  LDG.E.U8 R8, desc[UR8][R6.64] ;  /* 0x0000000806087981 */ /* 0x0080a2000c1e1100 */
[----:B------:R-:W1:Y:S01]  /*0110*/  S2UR UR6, SR_CgaCtaId ;  /* 0x00000000000679c3 */ /* 0x000e620000008800 */
[----:B------:R-:W-:Y:S01]  /*0120*/  UMOV UR4, 0x400 ;  /* 0x0000040000047882 */ /* 0x000fe20000000000 */
[C---:B------:R-:W-:Y:S01]  /*0130*/  LOP3.LUT R5, R0.reuse, 0x3f0, RZ, 0xc0, !PT ;  /* 0x000003f000057812 */ /* 0x040fe200078ec0ff */
[----:B------:R-:W-:Y:S01]  /*0140*/  UIADD3 UR5, UPT, UPT, UR4, 0x400, URZ ;  /* 0x0000040004057890 */ /* 0x000fe2000fffe0ff */
[----:B------:R-:W-:Y:S01]  /*0150*/  LOP3.LUT R10, R0, 0xc, RZ, 0xc0, !PT ;  /* 0x0000000c000a7812 */ /* 0x000fe200078ec0ff */
[----:B------:R-:W-:Y:S01]  /*0160*/  IMAD.SHL.U32 R11, R4, 0x10, RZ ;  /* 0x00000010040b7824 */ /* 0x000fe200078e00ff */
[----:B------:R-:W-:Y:S01]  /*0170*/  ISETP.GT.U32.AND P0, PT, R0, 0xff, PT ;  /* 0x000000ff0000780c */ /* 0x000fe20003f04070 */
[----:B------:R-:W-:Y:S01]  /*0180*/  BSSY.RECONVERGENT B0, `(.L_x_14) ;  /* 0x0000048000007945 */ /* 0x000fe20003800200 */
[----:B------:R-:W-:Y:S02]  /*0190*/  SHF.R.U32.HI R21, RZ, 0x8, R0 ;  /* 0x00000008ff157819 */ /* 0x000fe40000011600 */
[----:B0-----:R-:W-:-:S02]  /*01a0*/  LOP3.LUT R7, R11, 0x3f0, RZ, 0xc0, !PT ;  /* 0x000003f00b077812 */ /* 0x001fc400078ec0ff */
[----:B------:R-:W-:-:S04]  /*01b0*/  SHF.R.U32.HI R6, RZ, 0x1, R0 ;  /* 0x00000001ff067819 */ /* 0x000fc80000011600 */
[----:B------:R-:W-:Y:S01]  /*01c0*/  LOP3.LUT R6, R6, 0x1, RZ, 0xc0, !PT ;  /* 0x0000000106067812 */ /* 0x000fe200078ec0ff */
[----:B-1----:R-:W-:Y:S02]  /*01d0*/  ULEA UR5, UR6, UR5, 0x18 ;  /* 0x0000000506057291 */ /* 0x002fe4000f8ec0ff */
[----:B------:R-:W-:-:S04]  /*01e0*/  ULEA UR4, UR6, UR4, 0x18 ;  /* 0x0000000406047291 */ /* 0x000fc8000f8ec0ff */
[----:B------:R-:W-:Y:S01]  /*01f0*/  IADD3 R10, PT, PT, R10, UR5, R5 ;  /* 0x000000050a0a7c10 */ /* 0x000fe2000fffe005 */
[----:B------:R-:W-:Y:S02]  /*0200*/  IMAD.SHL.U32 R5, R0, 0x4, RZ ;  /* 0x0000000400057824 */ /* 0x000fe400078e00ff */
[----:B------:R-:W-:Y:S02]  /*0210*/  VIADD R13, R7, UR5 ;  /* 0x00000005070d7c36 */ /* 0x000fe40008000000 */
[----:B------:R-:W-:Y:S01]  /*0220*/  IMAD.IADD R9, R9, 0x1, R10 ;  /* 0x0000000109097824 */ /* 0x000fe200078e020a */
[----:B------:R-:W-:Y:S01]  /*0230*/  LOP3.LUT R12, R5, 0x8, RZ, 0xc0, !PT ;  /* 0x00000008050c7812 */ /* 0x000fe200078ec0ff */
[----:B------:R-:W-:-:S03]  /*0240*/  IMAD R14, R6, 0x4, R13 ;  /* 0x00000004060e7824 */ /* 0x000fc600078e020d */
[----:B------:R-:W-:Y:S02]  /*0250*/  IADD3 R7, PT, PT, R12, UR4, R11 ;  /* 0x000000040c077c10 */ /* 0x000fe4000fffe00b */
[----:B------:R-:W-:Y:S02]  /*0260*/  LOP3.LUT R12, R5, 0x4, RZ, 0xc0, !PT ;  /* 0x00000004050c7812 */ /* 0x000fe400078ec0ff */
[----:B------:R-:W-:Y:S02]  /*0270*/  LOP3.LUT R5, R0, 0x1, RZ, 0xc0, !PT ;  /* 0x0000000100057812 */ /* 0x000fe400078ec0ff */
[----:B------:R-:W-:Y:S01]  /*0280*/  LOP3.LUT R11, R4, 0x3f, RZ, 0xc0, !PT ;  /* 0x0000003f040b7812 */ /* 0x000fe200078ec0ff */
[----:B------:R-:W-:Y:S02]  /*0290*/  IMAD.IADD R7, R7, 0x1, R12 ;  /* 0x0000000107077824 */ /* 0x000fe400078e020c */
[----:B------:R-:W-:Y:S02]  /*02a0*/  IMAD.IADD R14, R5, 0x1, R14 ;  /* 0x00000001050e7824 */ /* 0x000fe400078e020e */
[----:B------:R-:W-:-:S04]  /*02b0*/  IMAD R11, R21, 0x40, R11 ;  /* 0x00000040150b7824 */ /* 0x000fc800078e020b */
[----:B------:R-:W-:Y:S01]  /*02c0*/  IMAD R23, R11, 0x9, RZ ;  /* 0x000000090b177824 */ /* 0x000fe200078e02ff */
[----:B--2---:R0:W-:Y:S04]  /*02d0*/  STS.U8 [R9], R8 ;  /* 0x0000000809007388 */ /* 0x0041e80000000000 */
[----:B------:R-:W-:Y:S01]  /*02e0*/  @!P0 STS [R7], RZ ;  /* 0x000000ff07008388 */ /* 0x000fe20000000800 */
[----:B------:R-:W-:Y:S08]  /*02f0*/  BAR.SYNC.DEFER_BLOCKING 0x0 ;  /* 0x0000000000007b1d */ /* 0x000ff00000010000 */
[----:B0-----:R-:W0:Y:S01]  /*0300*/  LDC.64 R8, c[0x0][0x388] ;  /* 0x0000e200ff087b82 */ /* 0x001e220000000a00 */
[----:B------:R-:W-:Y:S04]  /*0310*/  LDS.U8 R12, [R14] ;  /* 0x000000000e0c7984 */ /* 0x000fe80000000000 */
[----:B------:R-:W1:Y:S04]  /*0320*/  LDS.U8 R13, [R14+0x1] ;  /* 0x000001000e0d7984 */ /* 0x000e680000000000 */
[----:B------:R-:W-:Y:S04]  /*0330*/  LDS.U8 R15, [R14+0x2] ;  /* 0x000002000e0f7984 */ /* 0x000fe80000000000 */
[----:B------:R-:W2:Y:S04]  /*0340*/  LDS.U8 R16, [R14+0x4] ;  /* 0x000004000e107984 */ /* 0x000ea80000000000 */
[----:B------:R-:W-:Y:S04]  /*0350*/  LDS.U8 R17, [R14+0x5] ;  /* 0x000005000e117984 */ /* 0x000fe80000000000 */
[----:B------:R-:W3:Y:S04]  /*0360*/  LDS.U8 R18, [R14+0x6] ;  /* 0x000006000e127984 */ /* 0x000ee80000000000 */
[----:B------:R-:W-:Y:S04]  /*0370*/  LDS.U8 R19, [R14+0x8] ;  /* 0x000008000e137984 */ /* 0x000fe80000000000 */
[----:B------:R-:W4:Y:S04]  /*0380*/  LDS.U8 R20, [R14+0x9] ;  /* 0x000009000e147984 */ /* 0x000f280000000000 */
[----:B------:R5:W4:Y:S01]  /*0390*/  LDS.S8 R10, [R14+0xa] ;  /* 0x00000a000e0a7984 */ /* 0x000b220000000200 */
[----:B-1----:R-:W-:-:S02]  /*03a0*/  PRMT R12, R12, 0x3340, R13 ;  /* 0x000033400c0c7816 */ /* 0x002fc4000000000d */
[----:B0-----:R-:W-:Y:S01]  /*03b0*/  IADD3 R13, P1, PT, R23, R8, RZ ;  /* 0x00000008170d7210 */ /* 0x001fe20007f3e0ff */
[----:B------:R-:W-:-:S03]  /*03c0*/  IMAD R8, R21, 0x2, R6 ;  /* 0x0000000215087824 */ /* 0x000fc600078e0206 */
[----:B-----5:R-:W-:Y:S01]  /*03d0*/  IADD3 R14, P2, PT, R13, 0x4, RZ ;  /* 0x000000040d0e7810 */ /* 0x020fe20007f5e0ff */
[----:B------:R-:W-:Y:S01]  /*03e0*/  IMAD R8, R8, 0x2, R5 ;  /* 0x0000000208087824 */ /* 0x000fe200078e0205 */
[----:B--2---:R-:W-:Y:S02]  /*03f0*/  PRMT R11, R15, 0x3340, R16 ;  /* 0x000033400f0b7816 */ /* 0x004fe40000000010 */
[----:B------:R-:W-:Y:S02]  /*0400*/  IADD3.X R9, PT, PT, RZ, RZ, R9, P2, P1 ;  /* 0x000000ffff097210 */ /* 0x000fe400017e2409 */
[----:B------:R-:W-:Y:S02]  /*0410*/  PRMT R11, R12, 0x5410, R11 ;  /* 0x000054100c0b7816 */ /* 0x000fe4000000000b */
[----:B------:R-:W-:Y:S02]  /*0420*/  LEA R13, R8, UR4, 0x2 ;  /* 0x00000004080d7c11 */ /* 0x000fe4000f8e10ff */
[----:B---3--:R-:W-:-:S02]  /*0430*/  PRMT R18, R17, 0x3340, R18 ;  /* 0x0000334011127816 */ /* 0x008fc40000000012 */
[----:B----4-:R-:W-:-:S04]  /*0440*/  PRMT R19, R19, 0x3340, R20 ;  /* 0x0000334013137816 */ /* 0x010fc80000000014 */
[----:B------:R-:W-:-:S07]  /*0450*/  PRMT R12, R18, 0x5410, R19 ;  /* 0x00005410120c7816 */ /* 0x000fce0000000013 */
.L_x_15:
[----:B------:R-:W-:-:S05]  /*0460*/  IMAD.MOV.U32 R8, RZ, RZ, R14 ;  /* 0x000000ffff087224 */ /* 0x000fca00078e000e */
[----:B------:R-:W2:Y:S04]  /*0470*/  LDG.E.U8 R14, desc[UR8][R8.64+-0x1] ;  /* 0xffffff08080e7981 */ /* 0x000ea8000c1e1100 */
[----:B------:R-:W2:Y:S04]  /*0480*/  LDG.E.U8 R17, desc[UR8][R8.64+-0x2] ;  /* 0xfffffe0808117981 */ /* 0x000ea8000c1e1100 */
[----:B------:R-:W3:Y:S04]  /*0490*/  LDG.E.U8 R16, desc[UR8][R8.64+-0x3] ;  /* 0xfffffd0808107981 */ /* 0x000ee8000c1e1100 */
[----:B------:R-:W3:Y:S04]  /*04a0*/  LDG.E.U8 R19, desc[UR8][R8.64+-0x4] ;  /* 0xfffffc0808137981 */ /* 0x000ee8000c1e1100 */
[----:B------:R-:W4:Y:S04]  /*04b0*/  LDG.E.U8 R18, desc[UR8][R8.64+0x3] ;  /* 0x0000030808127981 */ /* 0x000f28000c1e1100 */
[----:B------:R-:W4:Y:S04]  /*04c0*/  LDG.E.U8 R21, desc[UR8][R8.64+0x2] ;  /* 0x0000020808157981 */ /* 0x000f28000c1e1100 */
[----:B------:R-:W5:Y:S04]  /*04d0*/  LDG.E.U8 R20, desc[UR8][R8.64+0x1] ;  /* 0x0000010808147981 */ /* 0x000f68000c1e1100 */
[----:B------:R-:W5:Y:S04]  /*04e0*/  LDG.E.U8 R23, desc[UR8][R8.64] ;  /* 0x0000000808177981 */ /* 0x000f68000c1e1100 */
[----:B------:R-:W5:Y:S01]  /*04f0*/  LDG.E.S8 R15, desc[UR8][R8.64+0x4] ;  /* 0x00000408080f7981 */ /* 0x000f62000c1e1300 */
[C---:B------:R-:W-:Y:S01]  /*0500*/  ISETP.GE.U32.AND P1, PT, R0.reuse, 0x3c00, PT ;  /* 0x00003c000000780c */ /* 0x040fe20003f26070 */
[----:B------:R-:W-:Y:S01]  /*0510*/  VIADD R0, R0, 0x400 ;  /* 0x0000040000007836 */ /* 0x000fe20000000000 */
[----:B--2---:R-:W-:-:S02]  /*0520*/  PRMT R14, R17, 0x3340, R14 ;  /* 0x00003340110e7816 */ /* 0x004fc4000000000e */
[----:B---3--:R-:W-:-:S04]  /*0530*/  PRMT R19, R19, 0x3340, R16 ;  /* 0x0000334013137816 */ /* 0x008fc80000000010 */
[----:B------:R-:W-:Y:S02]  /*0540*/  PRMT R19, R19, 0x5410, R14 ;  /* 0x0000541013137816 */ /* 0x000fe4000000000e */
[----:B----4-:R-:W-:Y:S02]  /*0550*/  PRMT R18, R21, 0x3340, R18 ;  /* 0x0000334015127816 */ /* 0x010fe40000000012 */
[----:B-----5:R-:W-:Y:S01]  /*0560*/  PRMT R23, R23, 0x3340, R20 ;  /* 0x0000334017177816 */ /* 0x020fe20000000014 */
[----:B------:R-:W-:-:S03]  /*0570*/  IMAD R14, R10, R15, RZ ;  /* 0x0000000f0a0e7224 */ /* 0x000fc600078e02ff */
[----:B------:R-:W-:Y:S01]  /*0580*/  PRMT R18, R23, 0x5410, R18 ;  /* 0x0000541017127816 */ /* 0x000fe20000000012 */
[----:B------:R-:W-:Y:S01]  /*0590*/  IDP.4A.S8.S8 R19, R19, R11, R14 ;  /* 0x0000000b13137226 */ /* 0x000fe2000000060e */
[----:B------:R-:W-:-:S03]  /*05a0*/  IADD3 R14, P2, PT, R8, 0x900, RZ ;  /* 0x00000900080e7810 */ /* 0x000fc60007f5e0ff */
[----:B------:R-:W-:Y:S02]  /*05b0*/  IDP.4A.S8.S8 R18, R18, R12, R19 ;  /* 0x0000000c12127226 */ /* 0x000fe40000000613 */
[----:B------:R-:W-:-:S03]  /*05c0*/  IMAD.X R9, RZ, RZ, R9, P2 ;  /* 0x000000ffff097224 */ /* 0x000fc600010e0609 */
[----:B------:R0:W-:Y:S02]  /*05d0*/  ATOMS.ADD RZ, [R13], R18 ;  /* 0x000000120dff738c */ /* 0x0001e40000000000 */
[----:B0-----:R-:W-:Y:S01]  /*05e0*/  VIADD R13, R13, 0x40 ;  /* 0x000000400d0d7836 */ /* 0x001fe20000000000 */
[----:B------:R-:W-:Y:S06]  /*05f0*/  @!P1 BRA `(.L_x_15) ;  /* 0xfffffffc00989947 */ /* 0x000fec000383ffff */
[----:B------:R-:W-:Y:S05]  /*0600*/  BSYNC.RECONVERGENT B0 ;  /* 0x0000000000007941 */ /* 0x000fea0003800200 */
.L_x_14:
[----:B------:R-:W-:Y:S06]  /*0610*/  BAR.SYNC.DEFER_BLOCKING 0x0 ;  /* 0x0000000000007b1d */ /* 0x000fec0000010000 */
[----:B------:R-:W-:Y:S05]  /*0620*/  @P0 EXIT ;  /* 0x000000000000094d */ /* 0x000fea0003800000 */
[----:B------:R-:W0:Y:S01]  /*0630*/  LDS R7, [R7] ;  /* 0x0000000007077984 */ /* 0x000e220000000800 */
[----:B------:R-:W1:Y:S01]  /*0640*/  LDCU.64 UR4, c[0x0][0x390] ;  /* 0x00007200ff0477ac */ /* 0x000e620008000a00 */
[----:B------:R-:W-:Y:S02]  /*0650*/  IMAD R5, R2, 0x2, R5 ;  /* 0x0000000202057824 */ /* 0x000fe400078e0205 */
[----:B------:R-:W-:Y:S02]  /*0660*/  IMAD R3, R3, 0x2, R6 ;  /* 0x0000000203037824 */ /* 0x000fe400078e0206 */
[----:B------:R-:W-:-:S04]  /*0670*/  IMAD R4, R4, 0x64, R5 ;  /* 0x0000006404047824 */ /* 0x000fc800078e0205 */
[----:B------:R-:W-:-:S04]  /*0680*/  IMAD R3, R3, 0xa, R4 ;  /* 0x0000000a03037824 */ /* 0x000fc800078e0204 */
[----:B------:R-:W-:-:S05]  /*0690*/  VIADD R3, R3, 0xb ;  /* 0x0000000b03037836 */ /* 0x000fca0000000000 */
[----:B-1----:R-:W-:-:S04]  /*06a0*/  IADD3 R2, P1, PT, R3, UR4, RZ ;  /* 0x0000000403027c10 */ /* 0x002fc8000ff3e0ff */
[----:B------:R-:W-:Y:S01]  /*06b0*/  LEA.HI.X.SX32 R3, R3, UR5, 0x1, P1 ;  /* 0x0000000503037c11 */ /* 0x000fe200088f0eff */
[----:B0-----:R-:W-:-:S05]  /*06c0*/  VIADD R0, R7, 0x10 ;  /* 0x0000001007007836 */ /* 0x001fca0000000000 */
[----:B------:R-:W-:-:S04]  /*06d0*/  SHF.R.S32.HI R0, RZ, 0x5, R0 ;  /* 0x00000005ff007819 */ /* 0x000fc80000011400 */
[C---:B------:R-:W-:Y:S02]  /*06e0*/  VIMNMX R4, PT, PT, R0.reuse, 0x7f, PT ;  /* 0x0000007f00047848 */ /* 0x040fe40003fe0100 */
[----:B------:R-:W-:Y:S02]  /*06f0*/  ISETP.GE.AND P0, PT, R0, -0x7f, PT ;  /* 0xffffff810000780c */ /* 0x000fe40003f06270 */
[----:B------:R-:W-:-:S04]  /*0700*/  LOP3.LUT R4, R4, 0x80, RZ, 0x3c, !PT ;  /* 0x0000008004047812 */ /* 0x000fc800078e3cff */
[----:B------:R-:W-:-:S05]  /*0710*/  SEL R5, R4, RZ, P0 ;  /* 0x000000ff04057207 */ /* 0x000fca0000000000 */
[----:B------:R-:W-:Y:S01]  /*0720*/  STG.E.U8 desc[UR8][R2.64], R5 ;  /* 0x0000000502007986 */ /* 0x000fe2000c101108 */
[----:B------:R-:W-:Y:S05]  /*0730*/  EXIT ;  /* 0x000000000000794d */ /* 0x000fea0003800000 */
.L_x_16:
        /* <DEDUP_REMOVED lines=12> */
.L_x_44:


//--------------------- .text._Z4convPaS_S_       --------------------------
	.section	.text._Z4convPaS_S_,"ax",@progbits
	.align	128
        .global         _Z4convPaS_S_
        .type           _Z4convPaS_S_,@function
        .size           _Z4convPaS_S_,(.L_x_41 - _Z4convPaS_S_)
        .other          _Z4convPaS_S_,@"STO_CUDA_ENTRY STV_DEFAULT"
_Z4convPaS_S_:
.text._Z4convPaS_S_:
[----:B------:R-:W-:Y:S01]  /*0000*/  LDC R1, c[0x0][0x37c] ;  /* 0x0000df00ff017b82 */ /* 0x000fe20000000800 */
[----:B------:R-:W0:Y:S01]  /*0010*/  S2R R3, SR_TID.X ;  /* 0x0000000000037919 */ /* 0x000e220000002100 */
[----:B------:R-:W1:Y:S01]  /*0020*/  LDCU.64 UR8, c[0x0][0x358] ;  /* 0x00006b00ff0877ac */ /* 0x000e620008000a00 */
[----:B------:R-:W-:Y:S01]  /*0030*/  BSSY.RECONVERGENT B0, `(.L_x_17) ;  /* 0x0000063000007945 */ /* 0x000fe20003800200 */
[----:B------:R-:W2:Y:S01]  /*0040*/  S2R R0, SR_CTAID.X ;  /* 0x0000000000007919 */ /* 0x000ea20000002500 */
[----:B------:R-:W3:Y:S01]  /*0050*/  LDCU.64 UR6, c[0x0][0x388] ;  /* 0x00007100ff0677ac */ /* 0x000ee20008000a00 */
[----:B0-----:R-:W-:-:S13]  /*0060*/  ISETP.GT.U32.AND P0, PT, R3, 0x23f, PT ;  /* 0x0000023f0300780c */ /* 0x001fda0003f04070 */
[----:B-123--:R-:W-:Y:S05]  /*0070*/  @P0 BRA `(.L_x_18) ;  /* 0x0000000400780947 */ /* 0x00efea0003800000 */
[----:B------:R-:W0:Y:S01]  /*0080*/  LDC R2, c[0x0][0x360] ;  /* 0x0000d800ff027b82 */ /* 0x000e220000000800 */
[----:B------:R-:W-:Y:S01]  /*0090*/  BSSY.RECONVERGENT B1, `(.L_x_19) ;  /* 0x0000035000017945 */ /* 0x000fe20003800200 */
[----:B------:R-:W-:Y:S01]  /*00a0*/  IMAD.MOV.U32 R13, RZ, RZ, R3 ;  /* 0x000000ffff0d7224 */ /* 0x000fe200078e0003 */
[----:B0-----:R-:W0:Y:S01]  /*00b0*/  I2F.U32.RP R9, R2 ;  /* 0x0000000200097306 */ /* 0x001e220000209000 */
[----:B------:R-:W-:Y:S01]  /*00c0*/  IMAD.IADD R6, R3, 0x1, R2 ;  /* 0x0000000103067824 */ /* 0x000fe200078e0202 */
[----:B------:R-:W-:-:S04]  /*00d0*/  ISETP.NE.U32.AND P2, PT, R2, RZ, PT ;  /* 0x000000ff0200720c */ /* 0x000fc80003f45070 */
[C---:B------:R-:W-:Y:S02]  /*00e0*/  ISETP.GE.U32.AND P0, PT, R6.reuse, 0x240, PT ;  /* 0x000002400600780c */ /* 0x040fe40003f06070 */
[----:B------:R-:W-:Y:S02]  /*00f0*/  VIMNMX.U32 R7, PT, PT, R6, 0x240, !PT ;  /* 0x0000024006077848 */ /* 0x000fe40007fe0000 */
[----:B------:R-:W-:-:S04]  /*0100*/  SEL R8, RZ, 0x1, P0 ;  /* 0x00000001ff087807 */ /* 0x000fc80000000000 */
[----:B------:R-:W-:Y:S01]  /*0110*/  IADD3 R7, PT, PT, R7, -R6, -R8 ;  /* 0x8000000607077210 */ /* 0x000fe20007ffe808 */
[----:B0-----:R-:W0:Y:S02]  /*0120*/  MUFU.RCP R9, R9 ;  /* 0x0000000900097308 */ /* 0x001e240000001000 */
[----:B0-----:R-:W-:-:S06]  /*0130*/  VIADD R4, R9, 0xffffffe ;  /* 0x0ffffffe09047836 */ /* 0x001fcc0000000000 */
[----:B------:R0:W1:Y:S02]  /*0140*/  F2I.FTZ.U32.TRUNC.NTZ R5, R4 ;  /* 0x0000000400057305 */ /* 0x000064000021f000 */
[----:B0-----:R-:W-:Y:S02]  /*0150*/  IMAD.MOV.U32 R4, RZ, RZ, RZ ;  /* 0x000000ffff047224 */ /* 0x001fe400078e00ff */
[----:B-1----:R-:W-:-:S04]  /*0160*/  IMAD.MOV R11, RZ, RZ, -R5 ;  /* 0x000000ffff0b7224 */ /* 0x002fc800078e0a05 */
[----:B------:R-:W-:-:S04]  /*0170*/  IMAD R11, R11, R2, RZ ;  /* 0x000000020b0b7224 */ /* 0x000fc800078e02ff */
        /* <DEDUP_REMOVED lines=8> */
[----:B------:R-:W-:Y:S01]  /*0200*/  @P1 VIADD R5, R5, 0x1 ;  /* 0x0000000105051836 */ /* 0x000fe20000000000 */
[----:B------:R-:W-:-:S05]  /*0210*/  @!P2 LOP3.LUT R5, RZ, R2, RZ, 0x33, !PT ;  /* 0x00000002ff05a212 */ /* 0x000fca00078e33ff */
[----:B------:R-:W-:-:S05]  /*0220*/  IMAD.IADD R5, R8, 0x1, R5 ;  /* 0x0000000108057824 */ /* 0x000fca00078e0205 */
[C---:B------:R-:W-:Y:S02]  /*0230*/  LOP3.LUT R4, R5.reuse, 0x3, RZ, 0xc0, !PT ;  /* 0x0000000305047812 */ /* 0x040fe400078ec0ff */
[----:B------:R-:W-:Y:S02]  /*0240*/  ISETP.GE.U32.AND P1, PT, R5, 0x3, PT ;  /* 0x000000030500780c */ /* 0x000fe40003f26070 */
[----:B------:R-:W-:-:S13]  /*0250*/  ISETP.NE.AND P0, PT, R4, 0x3, PT ;  /* 0x000000030400780c */ /* 0x000fda0003f05270 */
[----:B------:R-:W-:Y:S05]  /*0260*/  @!P0 BRA `(.L_x_20) ;  /* 0x00000000005c8947 */ /* 0x000fea0003800000 */
[----:B------:R-:W0:Y:S01]  /*0270*/  S2R R7, SR_CgaCtaId ;  /* 0x0000000000077919 */ /* 0x000e220000008800 */
[----:B------:R-:W1:Y:S01]  /*0280*/  LDCU.64 UR4, c[0x0][0x388] ;  /* 0x00007100ff0477ac */ /* 0x000e620008000a00 */
[----:B------:R-:W-:Y:S01]  /*0290*/  MOV R6, 0x400 ;  /* 0x0000040000067802 */ /* 0x000fe20000000f00 */
[--C-:B------:R-:W-:Y:S02]  /*02a0*/  IMAD R4, R0, 0x240, R3.reuse ;  /* 0x0000024000047824 */ /* 0x100fe400078e0203 */
[----:B------:R-:W-:Y:S02]  /*02b0*/  VIADD R5, R5, 0x1 ;  /* 0x0000000105057836 */ /* 0x000fe40000000000 */
[----:B------:R-:W-:Y:S02]  /*02c0*/  VIADD R6, R6, 0x1900 ;  /* 0x0000190006067836 */ /* 0x000fe40000000000 */
[----:B------:R-:W-:Y:S01]  /*02d0*/  IMAD.MOV.U32 R13, RZ, RZ, R3 ;  /* 0x000000ffff0d7224 */ /* 0x000fe200078e0003 */
[----:B------:R-:W-:-:S02]  /*02e0*/  LOP3.LUT R5, R5, 0x3, RZ, 0xc0, !PT ;  /* 0x0000000305057812 */ /* 0x000fc400078ec0ff */
[----:B-1----:R-:W-:-:S05]  /*02f0*/  IADD3 R9, P0, PT, R4, UR4, RZ ;  /* 0x0000000404097c10 */ /* 0x002fca000ff1e0ff */
[----:B------:R-:W-:Y:S01]  /*0300*/  IMAD.X R10, RZ, RZ, UR5, P0 ;  /* 0x00000005ff0a7e24 */ /* 0x000fe200080e06ff */
[----:B0-----:R-:W-:Y:S01]  /*0310*/  LEA R8, R7, R6, 0x18 ;  /* 0x0000000607087211 */ /* 0x001fe200078ec0ff */
[----:B------:R-:W-:-:S07]  /*0320*/  IMAD.MOV R6, RZ, RZ, -R5 ;  /* 0x000000ffff067224 */ /* 0x000fce00078e0a05 */
.L_x_21:
[----:B0-----:R-:W-:Y:S02]  /*0330*/  IMAD.MOV.U32 R4, RZ, RZ, R9 ;  /* 0x000000ffff047224 */ /* 0x001fe400078e0009 */
[----:B------:R-:W-:-:S05]  /*0340*/  IMAD.MOV.U32 R5, RZ, RZ, R10 ;  /* 0x000000ffff057224 */ /* 0x000fca00078e000a */
[----:B------:R-:W2:Y:S01]  /*0350*/  LDG.E.U8 R4, desc[UR8][R4.64] ;  /* 0x0000000804047981 */ /* 0x000ea2000c1e1100 */
[--C-:B------:R-:W-:Y:S01]  /*0360*/  IMAD.IADD R7, R8, 0x1, R13.reuse ;  /* 0x0000000108077824 */ /* 0x100fe200078e020d */
[----:B------:R-:W-:Y:S01]  /*0370*/  IADD3 R9, P2, PT, R2, R9, RZ ;  /* 0x0000000902097210 */ /* 0x000fe20007f5e0ff */
[----:B------:R-:W-:Y:S02]  /*0380*/  VIADD R6, R6, 0x1 ;  /* 0x0000000106067836 */ /* 0x000fe40000000000 */
[----:B------:R-:W-:Y:S02]  /*0390*/  IMAD.IADD R13, R2, 0x1, R13 ;  /* 0x00000001020d7824 */ /* 0x000fe400078e020d */
[----:B------:R-:W-:Y:S01]  /*03a0*/  IMAD.X R10, RZ, RZ, R10, P2 ;  /* 0x000000ffff0a7224 */ /* 0x000fe200010e060a */
[----:B------:R-:W-:Y:S01]  /*03b0*/  ISETP.NE.AND P0, PT, R6, RZ, PT ;  /* 0x000000ff0600720c */ /* 0x000fe20003f05270 */
[----:B--2---:R0:W-:-:S12]  /*03c0*/  STS.U8 [R7], R4 ;  /* 0x0000000407007388 */ /* 0x0041d80000000000 */
[----:B------:R-:W-:Y:S05]  /*03d0*/  @P0 BRA `(.L_x_21) ;  /* 0xfffffffc00d40947 */ /* 0x000fea000383ffff */
.L_x_20:
[----:B------:R-:W-:Y:S05]  /*03e0*/  BSYNC.RECONVERGENT B1 ;  /* 0x0000000000017941 */ /* 0x000fea0003800200 */
.L_x_19:
[----:B------:R-:W-:Y:S05]  /*03f0*/  @!P1 BRA `(.L_x_18) ;  /* 0x0000000000989947 */ /* 0x000fea0003800000 */
[----:B------:R-:W1:Y:S01]  /*0400*/  S2R R5, SR_CgaCtaId ;  /* 0x0000000000057919 */ /* 0x000e620000008800 */
[----:B0-----:R-:W-:Y:S01]  /*0410*/  MOV R4, 0x400 ;  /* 0x0000040000047802 */ /* 0x001fe20000000f00 */
[----:B------:R-:W-:-:S04]  /*0420*/  IMAD R15, R0, 0x240, R13 ;  /* 0x00000240000f7824 */ /* 0x000fc800078e020d */
[----:B------:R-:W-:Y:S02]  /*0430*/  VIADD R4, R4, 0x1900 ;  /* 0x0000190004047836 */ /* 0x000fe40000000000 */
[----:B------:R-:W-:Y:S02]  /*0440*/  IMAD.IADD R17, R15, 0x1, R2 ;  /* 0x000000010f117824 */ /* 0x000fe400078e0202 */
[C-C-:B------:R-:W-:Y:S02]  /*0450*/  IMAD R19, R2.reuse, 0x2, R15.reuse ;  /* 0x0000000202137824 */ /* 0x140fe400078e020f */
[----:B------:R-:W-:Y:S01]  /*0460*/  IMAD R21, R2, 0x3, R15 ;  /* 0x0000000302157824 */ /* 0x000fe200078e020f */
[----:B-1----:R-:W-:-:S05]  /*0470*/  LEA R29, R5, R4, 0x18 ;  /* 0x00000004051d7211 */ /* 0x002fca00078ec0ff */
[----:B------:R-:W-:Y:S02]  /*0480*/  IMAD.IADD R12, R29, 0x1, R2 ;  /* 0x000000011d0c7824 */ /* 0x000fe400078e0202 */
[C-C-:B------:R-:W-:Y:S02]  /*0490*/  IMAD R14, R2.reuse, 0x2, R29.reuse ;  /* 0x00000002020e7824 */ /* 0x140fe400078e021d */
[----:B------:R-:W-:-:S07]  /*04a0*/  IMAD R16, R2, 0x3, R29 ;  /* 0x0000000302107824 */ /* 0x000fce00078e021d */
.L_x_22:
[----:B-1----:R-:W-:Y:S02]  /*04b0*/  IADD3 R4, P0, PT, R15, UR6, RZ ;  /* 0x000000060f047c10 */ /* 0x002fe4000ff1e0ff */
[----:B------:R-:W-:Y:S02]  /*04c0*/  IADD3 R6, P1, PT, R17, UR6, RZ ;  /* 0x0000000611067c10 */ /* 0x000fe4000ff3e0ff */
[----:B------:R-:W-:Y:S01]  /*04d0*/  IADD3 R8, P2, PT, R19, UR6, RZ ;  /* 0x0000000613087c10 */ /* 0x000fe2000ff5e0ff */
[----:B------:R-:W-:Y:S01]  /*04e0*/  IMAD.X R5, RZ, RZ, UR7, P0 ;  /* 0x00000007ff057e24 */ /* 0x000fe200080e06ff */
[----:B------:R-:W-:Y:S01]  /*04f0*/  IADD3 R10, P0, PT, R21, UR6, RZ ;  /* 0x00000006150a7c10 */ /* 0x000fe2000ff1e0ff */
[----:B------:R-:W-:Y:S01]  /*0500*/  IMAD.X R7, RZ, RZ, UR7, P1 ;  /* 0x00000007ff077e24 */ /* 0x000fe200088e06ff */
[----:B------:R-:W-:Y:S02]  /*0510*/  IADD3.X R9, PT, PT, RZ, UR7, RZ, P2, !PT ;  /* 0x00000007ff097c10 */ /* 0x000fe400097fe4ff */
[----:B------:R-:W2:Y:S01]  /*0520*/  LDG.E.U8 R4, desc[UR8][R4.64] ;  /* 0x0000000804047981 */ /* 0x000ea2000c1e1100 */
[----:B------:R-:W-:-:S03]  /*0530*/  IMAD.X R11, RZ, RZ, UR7, P0 ;  /* 0x00000007ff0b7e24 */ /* 0x000fc600080e06ff */
[----:B------:R-:W3:Y:S04]  /*0540*/  LDG.E.U8 R6, desc[UR8][R6.64] ;  /* 0x0000000806067981 */ /* 0x000ee8000c1e1100 */
[----:B------:R-:W4:Y:S04]  /*0550*/  LDG.E.U8 R8, desc[UR8][R8.64] ;  /* 0x0000000808087981 */ /* 0x000f28000c1e1100 */
[----:B------:R-:W5:Y:S01]  /*0560*/  LDG.E.U8 R10, desc[UR8][R10.64] ;  /* 0x000000080a0a7981 */ /* 0x000f62000c1e1100 */
[--C-:B------:R-:W-:Y:S02]  /*0570*/  IMAD.IADD R18, R29, 0x1, R13.reuse ;  /* 0x000000011d127824 */ /* 0x100fe400078e020d */
[----:B------:R-:W-:-:S02]  /*0580*/  IMAD.IADD R23, R12, 0x1, R13 ;  /* 0x000000010c177824 */ /* 0x000fc400078e020d */
[--C-:B------:R-:W-:Y:S02]  /*0590*/  IMAD.IADD R25, R14, 0x1, R13.reuse ;  /* 0x000000010e197824 */ /* 0x100fe400078e020d */
[--C-:B------:R-:W-:Y:S02]  /*05a0*/  IMAD.IADD R27, R16, 0x1, R13.reuse ;  /* 0x00000001101b7824 */ /* 0x100fe400078e020d */
[C---:B------:R-:W-:Y:S02]  /*05b0*/  IMAD R13, R2.reuse, 0x4, R13 ;  /* 0x00000004020d7824 */ /* 0x040fe400078e020d */
[C---:B------:R-:W-:Y:S02]  /*05c0*/  IMAD R17, R2.reuse, 0x4, R17 ;  /* 0x0000000402117824 */ /* 0x040fe400078e0211 */
[C---:B------:R-:W-:Y:S01]  /*05d0*/  IMAD R19, R2.reuse, 0x4, R19 ;  /* 0x0000000402137824 */ /* 0x040fe200078e0213 */
[----:B------:R-:W-:Y:S01]  /*05e0*/  ISETP.GE.U32.AND P0, PT, R13, 0x240, PT ;  /* 0x000002400d00780c */ /* 0x000fe20003f06070 */
[----:B------:R-:W-:-:S02]  /*05f0*/  IMAD R21, R2, 0x4, R21 ;  /* 0x0000000402157824 */ /* 0x000fc400078e0215 */
[----:B------:R-:W-:Y:S01]  /*0600*/  IMAD R15, R2, 0x4, R15 ;  /* 0x00000004020f7824 */ /* 0x000fe200078e020f */
[----:B--2---:R1:W-:Y:S04]  /*0610*/  STS.U8 [R18], R4 ;  /* 0x0000000412007388 */ /* 0x0043e80000000000 */
[----:B---3--:R1:W-:Y:S04]  /*0620*/  STS.U8 [R23], R6 ;  /* 0x0000000617007388 */ /* 0x0083e80000000000 */
[----:B----4-:R1:W-:Y:S04]  /*0630*/  STS.U8 [R25], R8 ;  /* 0x0000000819007388 */ /* 0x0103e80000000000 */
[----:B-----5:R1:W-:Y:S01]  /*0640*/  STS.U8 [R27], R10 ;  /* 0x0000000a1b007388 */ /* 0x0203e20000000000 */
[----:B------:R-:W-:Y:S05]  /*0650*/  @!P0 BRA `(.L_x_22) ;  /* 0xfffffffc00948947 */ /* 0x000fea000383ffff */
.L_x_18:
[----:B------:R-:W-:Y:S05]  /*0660*/  BSYNC.RECONVERGENT B0 ;  /* 0x0000000000007941 */ /* 0x000fea0003800200 */
.L_x_17:
[----:B------:R-:W-:Y:S01]  /*0670*/  ISETP.GT.U32.AND P0, PT, R3, 0x3f, PT ;  /* 0x0000003f0300780c */ /* 0x000fe20003f04070 */
[----:B------:R-:W-:-:S12]  /*0680*/  BSSY.RECONVERGENT B0, `(.L_x_23) ;  /* 0x0000041000007945 */ /* 0x000fd80003800200 */
[----:B------:R-:W-:Y:S05]  /*0690*/  @P0 BRA `(.L_x_24) ;  /* 0x0000000000fc0947 */ /* 0x000fea0003800000 */
[----:B------:R-:W2:Y:S01]  /*06a0*/  LDC R2, c[0x0][0x360] ;  /* 0x0000d800ff027b82 */ /* 0x000ea20000000800 */
[----:B------:R-:W-:Y:S01]  /*06b0*/  BSSY.RECONVERGENT B1, `(.L_x_25) ;  /* 0x000002c000017945 */ /* 0x000fe20003800200 */
[----:B--2---:R-:W2:Y:S01]  /*06c0*/  I2F.U32.RP R9, R2 ;  /* 0x0000000200097306 */ /* 0x004ea20000209000 */
[----:B-1----:R-:W-:Y:S01]  /*06d0*/  IMAD.IADD R6, R3, 0x1, R2 ;  /* 0x0000000103067824 */ /* 0x002fe200078e0202 */
[----:B------:R-:W-:-:S04]  /*06e0*/  ISETP.NE.U32.AND P2, PT, R2, RZ, PT ;  /* 0x000000ff0200720c */ /* 0x000fc80003f45070 */
[C---:B------:R-:W-:Y:S02]  /*06f0*/  ISETP.GE.U32.AND P0, PT, R6.reuse, 0x40, PT ;  /* 0x000000400600780c */ /* 0x040fe40003f06070 */
[----:B0-----:R-:W-:Y:S02]  /*0700*/  VIMNMX.U32 R7, PT, PT, R6, 0x40, !PT ;  /* 0x0000004006077848 */ /* 0x001fe40007fe0000 */
[----:B------:R-:W-:-:S04]  /*0710*/  SEL R8, RZ, 0x1, P0 ;  /* 0x00000001ff087807 */ /* 0x000fc80000000000 */
[----:B------:R-:W-:Y:S01]  /*0720*/  IADD3 R7, PT, PT, R7, -R6, -R8 ;  /* 0x8000000607077210 */ /* 0x000fe20007ffe808 */
[----:B--2---:R-:W0:Y:S02]  /*0730*/  MUFU.RCP R9, R9 ;  /* 0x0000000900097308 */ /* 0x004e240000001000 */
        /* <DEDUP_REMOVED lines=18> */
[----:B------:R-:W-:Y:S01]  /*0860*/  ISETP.NE.AND P0, PT, R5, 0x3, PT ;  /* 0x000000030500780c */ /* 0x000fe20003f05270 */
[----:B------:R-:W-:-:S12]  /*0870*/  IMAD.MOV.U32 R5, RZ, RZ, R3 ;  /* 0x000000ffff057224 */ /* 0x000fd800078e0003 */
[----:B------:R-:W-:Y:S05]  /*0880*/  @!P0 BRA `(.L_x_26) ;  /* 0x0000000000388947 */ /* 0x000fea0003800000 */
[----:B------:R-:W0:Y:S01]  /*0890*/  S2UR UR5, SR_CgaCtaId ;  /* 0x00000000000579c3 */ /* 0x000e220000008800 */
[----:B------:R-:W-:Y:S01]  /*08a0*/  UMOV UR4, 0x400 ;  /* 0x0000040000047882 */ /* 0x000fe20000000000 */
[----:B------:R-:W-:Y:S01]  /*08b0*/  VIADD R4, R4, 0x1 ;  /* 0x0000000104047836 */ /* 0x000fe20000000000 */
[----:B------:R-:W-:-:S04]  /*08c0*/  UIADD3 UR4, UPT, UPT, UR4, 0x1b40, URZ ;  /* 0x00001b4004047890 */ /* 0x000fc8000fffe0ff */
[----:B------:R-:W-:-:S05]  /*08d0*/  LOP3.LUT R4, R4, 0x3, RZ, 0xc0, !PT ;  /* 0x0000000304047812 */ /* 0x000fca00078ec0ff */
[C---:B------:R-:W-:Y:S01]  /*08e0*/  IMAD R5, R4.reuse, R2, R3 ;  /* 0x0000000204057224 */ /* 0x040fe200078e0203 */
[----:B------:R-:W-:Y:S01]  /*08f0*/  IADD3 R4, PT, PT, -R4, RZ, RZ ;  /* 0x000000ff04047210 */ /* 0x000fe20007ffe1ff */
[----:B0-----:R-:W-:-:S06]  /*0900*/  ULEA UR4, UR5, UR4, 0x18 ;  /* 0x0000000405047291 */ /* 0x001fcc000f8ec0ff */
[----:B------:R-:W-:-:S07]  /*0910*/  LEA R7, R3, UR4, 0x2 ;  /* 0x0000000403077c11 */ /* 0x000fce000f8e10ff */
.L_x_27:
[----:B------:R-:W-:Y:S01]  /*0920*/  VIADD R4, R4, 0x1 ;  /* 0x0000000104047836 */ /* 0x000fe20000000000 */
[----:B------:R0:W-:Y:S04]  /*0930*/  STS [R7], RZ ;  /* 0x000000ff07007388 */ /* 0x0001e80000000800 */
[----:B------:R-:W-:Y:S01]  /*0940*/  ISETP.NE.AND P0, PT, R4, RZ, PT ;  /* 0x000000ff0400720c */ /* 0x000fe20003f05270 */
[----:B0-----:R-:W-:-:S12]  /*0950*/  IMAD R7, R2, 0x4, R7 ;  /* 0x0000000402077824 */ /* 0x001fd800078e0207 */
[----:B------:R-:W-:Y:S05]  /*0960*/  @P0 BRA `(.L_x_27) ;  /* 0xfffffffc00ec0947 */ /* 0x000fea000383ffff */
.L_x_26:
[----:B------:R-:W-:Y:S05]  /*0970*/  BSYNC.RECONVERGENT B1 ;  /* 0x0000000000017941 */ /* 0x000fea0003800200 */
.L_x_25:
[----:B------:R-:W-:Y:S05]  /*0980*/  @!P1 BRA `(.L_x_24) ;  /* 0x0000000000409947 */ /* 0x000fea0003800000 */
[----:B------:R-:W0:Y:S01]  /*0990*/  S2UR UR5, SR_CgaCtaId ;  /* 0x00000000000579c3 */ /* 0x000e220000008800 */
[----:B------:R-:W-:Y:S02]  /*09a0*/  UMOV UR4, 0x400 ;  /* 0x0000040000047882 */ /* 0x000fe40000000000 */
[----:B------:R-:W-:-:S04]  /*09b0*/  UIADD3 UR4, UPT, UPT, UR4, 0x1b40, URZ ;  /* 0x00001b4004047890 */ /* 0x000fc8000fffe0ff */
[----:B0-----:R-:W-:-:S06]  /*09c0*/  ULEA UR4, UR5, UR4, 0x18 ;  /* 0x0000000405047291 */ /* 0x001fcc000f8ec0ff */
[----:B------:R-:W-:-:S07]  /*09d0*/  LEA R7, R5, UR4, 0x2 ;  /* 0x0000000405077c11 */ /* 0x000fce000f8e10ff */
.L_x_28:
[C-C-:B------:R-:W-:Y:S01]  /*09e0*/  IMAD R4, R2.reuse, 0x4, R7.reuse ;  /* 0x0000000402047824 */ /* 0x140fe200078e0207 */
[----:B------:R0:W-:Y:S01]  /*09f0*/  STS [R7], RZ ;  /* 0x000000ff07007388 */ /* 0x0001e20000000800 */
[C-C-:B------:R-:W-:Y:S02]  /*0a00*/  IMAD R6, R2.reuse, 0x8, R7.reuse ;  /* 0x0000000802067824 */ /* 0x140fe400078e0207 */
[C---:B------:R-:W-:Y:S01]  /*0a10*/  IMAD R8, R2.reuse, 0xc, R7 ;  /* 0x0000000c02087824 */ /* 0x040fe200078e0207 */
[----:B------:R2:W-:Y:S01]  /*0a20*/  STS [R4], RZ ;  /* 0x000000ff04007388 */ /* 0x0005e20000000800 */
[----:B------:R-:W-:-:S03]  /*0a30*/  IMAD R5, R2, 0x4, R5 ;  /* 0x0000000402057824 */ /* 0x000fc600078e0205 */
[----:B------:R2:W-:Y:S01]  /*0a40*/  STS [R6], RZ ;  /* 0x000000ff06007388 */ /* 0x0005e20000000800 */
[----:B0-----:R-:W-:Y:S01]  /*0a50*/  IMAD R7, R2, 0x10, R7 ;  /* 0x0000001002077824 */ /* 0x001fe200078e0207 */
[----:B------:R-:W-:Y:S02]  /*0a60*/  ISETP.GE.U32.AND P0, PT, R5, 0x40, PT ;  /* 0x000000400500780c */ /* 0x000fe40003f06070 */
[----:B------:R2:W-:Y:S11]  /*0a70*/  STS [R8], RZ ;  /* 0x000000ff08007388 */ /* 0x0005f60000000800 */
[----:B--2---:R-:W-:Y:S05]  /*0a80*/  @!P0 BRA `(.L_x_28) ;  /* 0xfffffffc00d48947 */ /* 0x004fea000383ffff */
.L_x_24:
[----:B------:R-:W-:Y:S05]  /*0a90*/  BSYNC.RECONVERGENT B0 ;  /* 0x0000000000007941 */ /* 0x000fea0003800200 */
.L_x_23:
[----:B------:R-:W2:Y:S01]  /*0aa0*/  LDCU UR7, c[0x0][0x360] ;  /* 0x00006c00ff0777ac */ /* 0x000ea20008000800 */
[----:B------:R-:W-:Y:S01]  /*0ab0*/  MOV R9, 0xb30 ;  /* 0x00000b3000097802 */ /* 0x000fe20000000f00 */
[----:B--2---:R-:W-:Y:S01]  /*0ac0*/  VIADD R2, R3, UR7 ;  /* 0x0000000703027c36 */ /* 0x004fe20008000000 */
[----:B------:R-:W-:-:S03]  /*0ad0*/  ULOP3.LUT UR4, UR7, 0xffff, URZ, 0xc0, !UPT ;  /* 0x0000ffff07047892 */ /* 0x000fc6000f8ec0ff */
[----:B01----:R-:W-:-:S05]  /*0ae0*/  IMAD.MOV R4, RZ, RZ, -R2 ;  /* 0x000000ffff047224 */ /* 0x003fca00078e0a02 */
[----:B------:R-:W-:-:S05]  /*0af0*/  PRMT R4, R4, 0x7710, RZ ;  /* 0x0000771004047816 */ /* 0x000fca00000000ff */
[----:B------:R-:W-:-:S05]  /*0b00*/  VIADD R4, R4, 0x18ff ;  /* 0x000018ff04047836 */ /* 0x000fca0000000000 */
[----:B------:R-:W-:-:S07]  /*0b10*/  LOP3.LUT R7, R4, 0xffff, RZ, 0xc0, !PT ;  /* 0x0000ffff04077812 */ /* 0x000fce00078ec0ff */
[----:B------:R-:W-:Y:S05]  /*0b20*/  CALL.REL.NOINC `($__internal_0_$__cuda_sm20_div_u16) ;  /* 0x0000000c00c07944 */ /* 0x000fea0003c00000 */
[----:B------:R-:W0:Y:S01]  /*0b30*/  S2UR UR5, SR_CgaCtaId ;  /* 0x00000000000579c3 */ /* 0x000e220000008800 */
[----:B------:R-:W-:Y:S01]  /*0b40*/  LOP3.LUT R11, R8, 0x3, RZ, 0xc0, !PT ;  /* 0x00000003080b7812 */ /* 0x000fe200078ec0ff */
[----:B------:R-:W-:Y:S01]  /*0b50*/  UMOV UR4, 0x400 ;  /* 0x0000040000047882 */ /* 0x000fe20000000000 */
[----:B------:R-:W1:Y:S01]  /*0b60*/  LDCU.64 UR14, c[0x0][0x380] ;  /* 0x00007000ff0e77ac */ /* 0x000e620008000a00 */
[----:B------:R-:W-:Y:S01]  /*0b70*/  BSSY.RECONVERGENT B0, `(.L_x_29) ;  /* 0x0000015000007945 */ /* 0x000fe20003800200 */
[----:B------:R-:W-:Y:S01]  /*0b80*/  ISETP.NE.AND P0, PT, R11, 0x2, PT ;  /* 0x000000020b00780c */ /* 0x000fe20003f05270 */
[----:B------:R-:W-:Y:S01]  /*0b90*/  IMAD.MOV.U32 R4, RZ, RZ, R3 ;  /* 0x000000ffff047224 */ /* 0x000fe200078e0003 */
[----:B------:R-:W2:Y:S01]  /*0ba0*/  LDCU.64 UR10, c[0x0][0x380] ;  /* 0x00007000ff0a77ac */ /* 0x000ea20008000a00 */
[----:B0-----:R-:W-:-:S10]  /*0bb0*/  ULEA UR12, UR5, UR4, 0x18 ;  /* 0x00000004050c7291 */ /* 0x001fd4000f8ec0ff */
[----:B-12---:R-:W-:Y:S05]  /*0bc0*/  @!P0 BRA `(.L_x_30) ;  /* 0x00000000003c8947 */ /* 0x006fea0003800000 */
[----:B------:R-:W0:Y:S01]  /*0bd0*/  S2R R6, SR_CgaCtaId ;  /* 0x0000000000067919 */ /* 0x000e220000008800 */
[----:B------:R-:W-:Y:S01]  /*0be0*/  MOV R5, 0x400 ;  /* 0x0000040000057802 */ /* 0x000fe20000000f00 */
[----:B------:R-:W-:Y:S02]  /*0bf0*/  IMAD.MOV.U32 R8, RZ, RZ, RZ ;  /* 0x000000ffff087224 */ /* 0x000fe400078e00ff */
[----:B------:R-:W-:Y:S01]  /*0c00*/  IMAD.MOV.U32 R4, RZ, RZ, R3 ;  /* 0x000000ffff047224 */ /* 0x000fe200078e0003 */
[----:B0-----:R-:W-:-:S07]  /*0c10*/  LEA R5, R6, R5, 0x18 ;  /* 0x0000000506057211 */ /* 0x001fce00078ec0ff */
.L_x_31:
[----:B0-----:R-:W-:-:S05]  /*0c20*/  IADD3 R6, P0, PT, R4, UR10, RZ ;  /* 0x0000000a04067c10 */ /* 0x001fca000ff1e0ff */
[----:B------:R-:W-:-:S05]  /*0c30*/  IMAD.X R7, RZ, RZ, UR11, P0 ;  /* 0x0000000bff077e24 */ /* 0x000fca00080e06ff */
[----:B------:R-:W2:Y:S01]  /*0c40*/  LDG.E.U8 R6, desc[UR8][R6.64] ;  /* 0x0000000806067981 */ /* 0x000ea2000c1e1100 */
[----:B------:R-:W-:Y:S02]  /*0c50*/  IMAD.IADD R9, R5, 0x1, R4 ;  /* 0x0000000105097824 */ /* 0x000fe400078e0204 */
[----:B------:R-:W-:Y:S02]  /*0c60*/  VIADD R8, R8, 0x1 ;  /* 0x0000000108087836 */ /* 0x000fe40000000000 */
[----:B------:R-:W-:-:S03]  /*0c70*/  VIADD R4, R4, UR7 ;  /* 0x0000000704047c36 */ /* 0x000fc60008000000 */
[----:B------:R-:W-:-:S04]  /*0c80*/  LOP3.LUT R10, R8, R11, RZ, 0x3c, !PT ;  /* 0x0000000b080a7212 */ /* 0x000fc800078e3cff */
[----:B------:R-:W-:Y:S01]  /*0c90*/  ISETP.NE.AND P0, PT, R10, 0x2, PT ;  /* 0x000000020a00780c */ /* 0x000fe20003f05270 */
[----:B--2---:R0:W-:-:S12]  /*0ca0*/  STS.U8 [R9], R6 ;  /* 0x0000000609007388 */ /* 0x0041d80000000000 */
[----:B------:R-:W-:Y:S05]  /*0cb0*/  @P0 BRA `(.L_x_31) ;  /* 0xfffffffc00d80947 */ /* 0x000fea000383ffff */
.L_x_30:
[----:B------:R-:W-:Y:S05]  /*0cc0*/  BSYNC.RECONVERGENT B0 ;  /* 0x0000000000007941 */ /* 0x000fea0003800200 */
.L_x_29:
[----:B------:R-:W-:Y:S01]  /*0cd0*/  BSSY.RECONVERGENT B0, `(.L_x_32) ;  /* 0x000001a000007945 */ /* 0x000fe20003800200 */
.L_x_33:
[C---:B0-----:R-:W-:Y:S01]  /*0ce0*/  VIADD R6, R4.reuse, UR7 ;  /* 0x0000000704067c36 */ /* 0x041fe20008000000 */
[----:B------:R-:W-:-:S03]  /*0cf0*/  IADD3 R12, P1, PT, R4, UR14, RZ ;  /* 0x0000000e040c7c10 */ /* 0x000fc6000ff3e0ff */
[C---:B------:R-:W-:Y:S01]  /*0d00*/  VIADD R8, R6.reuse, UR7 ;  /* 0x0000000706087c36 */ /* 0x040fe20008000000 */
[----:B------:R-:W-:Y:S01]  /*0d10*/  IADD3 R6, P0, PT, R6, UR14, RZ ;  /* 0x0000000e06067c10 */ /* 0x000fe2000ff1e0ff */
[----:B------:R-:W-:Y:S02]  /*0d20*/  IMAD.X R13, RZ, RZ, UR15, P1 ;  /* 0x0000000fff0d7e24 */ /* 0x000fe400088e06ff */
[C---:B------:R-:W-:Y:S01]  /*0d30*/  VIADD R15, R8.reuse, UR7 ;  /* 0x00000007080f7c36 */ /* 0x040fe20008000000 */
[----:B------:R-:W-:Y:S01]  /*0d40*/  IADD3 R8, P1, PT, R8, UR14, RZ ;  /* 0x0000000e08087c10 */ /* 0x000fe2000ff3e0ff */
[----:B------:R-:W-:Y:S02]  /*0d50*/  IMAD.X R7, RZ, RZ, UR15, P0 ;  /* 0x0000000fff077e24 */ /* 0x000fe400080e06ff */
[----:B------:R-:W2:Y:S01]  /*0d60*/  LDG.E.U8 R13, desc[UR8][R12.64] ;  /* 0x000000080c0d7981 */ /* 0x000ea2000c1e1100 */
[----:B------:R-:W-:Y:S02]  /*0d70*/  IADD3 R10, P0, PT, R15, UR14, RZ ;  /* 0x0000000e0f0a7c10 */ /* 0x000fe4000ff1e0ff */
[----:B------:R-:W-:Y:S01]  /*0d80*/  IADD3.X R9, PT, PT, RZ, UR15, RZ, P1, !PT ;  /* 0x0000000fff097c10 */ /* 0x000fe20008ffe4ff */
[----:B------:R-:W3:Y:S02]  /*0d90*/  LDG.E.U8 R6, desc[UR8][R6.64] ;  /* 0x0000000806067981 */ /* 0x000ee4000c1e1100 */
[----:B------:R-:W-:-:S02]  /*0da0*/  IMAD.X R11, RZ, RZ, UR15, P0 ;  /* 0x0000000fff0b7e24 */ /* 0x000fc400080e06ff */
[----:B------:R-:W4:Y:S04]  /*0db0*/  LDG.E.U8 R8, desc[UR8][R8.64] ;  /* 0x0000000808087981 */ /* 0x000f28000c1e1100 */
[----:B------:R-:W5:Y:S01]  /*0dc0*/  LDG.E.U8 R11, desc[UR8][R10.64] ;  /* 0x000000080a0b7981 */ /* 0x000f62000c1e1100 */
[----:B------:R-:W-:-:S04]  /*0dd0*/  VIADD R17, R4, UR12 ;  /* 0x0000000c04117c36 */ /* 0x000fc80008000000 */
[----:B------:R-:W-:-:S04]  /*0de0*/  VIADD R5, R17, UR7 ;  /* 0x0000000711057c36 */ /* 0x000fc80008000000 */
[----:B------:R-:W-:Y:S01]  /*0df0*/  VIADD R14, R5, UR7 ;  /* 0x00000007050e7c36 */ /* 0x000fe20008000000 */
[----:B--2---:R0:W-:Y:S04]  /*0e00*/  STS.U8 [R4+UR12], R13 ;  /* 0x0000000d04007988 */ /* 0x0041e8000800000c */
[----:B---3--:R1:W-:Y:S04]  /*0e10*/  STS.U8 [R17+UR7], R6 ;  /* 0x0000000611007988 */ /* 0x0083e80008000007 */
[----:B----4-:R1:W-:Y:S01]  /*0e20*/  STS.U8 [R5+UR7], R8 ;  /* 0x0000000805007988 */ /* 0x0103e20008000007 */
[----:B0-----:R-:W-:-:S03]  /*0e30*/  VIADD R4, R15, UR7 ;  /* 0x000000070f047c36 */ /* 0x001fc60008000000 */
[----:B-----5:R1:W-:Y:S02]  /*0e40*/  STS.U8 [R14+UR7], R11 ;  /* 0x0000000b0e007988 */ /* 0x0203e40008000007 */
[----:B------:R-:W-:-:S13]  /*0e50*/  ISETP.GE.U32.AND P0, PT, R4, 0x1900, PT ;  /* 0x000019000400780c */ /* 0x000fda0003f06070 */
[----:B-1----:R-:W-:Y:S05]  /*0e60*/  @!P0 BRA `(.L_x_33) ;  /* 0xfffffffc009c8947 */ /* 0x002fea000383ffff */
[----:B------:R-:W-:Y:S05]  /*0e70*/  BSYNC.RECONVERGENT B0 ;  /* 0x0000000000007941 */ /* 0x000fea0003800200 */
.L_x_32:
[----:B------:R-:W-:Y:S01]  /*0e80*/  BAR.SYNC.DEFER_BLOCKING 0x0 ;  /* 0x0000000000007b1d */ /* 0x000fe20000010000 */
[----:B------:R-:W-:Y:S01]  /*0e90*/  UIADD3 UR6, UPT, UPT, UR4, 0x1900, URZ ;  /* 0x0000190004067890 */ /* 0x000fe2000fffe0ff */
[----:B------:R-:W-:Y:S01]  /*0ea0*/  IMAD.MOV.U32 R4, RZ, RZ, R3 ;  /* 0x000000ffff047224 */ /* 0x000fe200078e0003 */
[----:B------:R-:W-:Y:S02]  /*0eb0*/  UIADD3 UR4, UPT, UPT, UR4, 0x1b40, URZ ;  /* 0x00001b4004047890 */ /* 0x000fe4000fffe0ff */
[----:B------:R-:W-:Y:S01]  /*0ec0*/  ULEA UR6, UR5, UR6, 0x18 ;  /* 0x0000000605067291 */ /* 0x000fe2000f8ec0ff */
[----:B------:R-:W-:Y:S01]  /*0ed0*/  BSSY.RECONVERGENT B0, `(.L_x_34) ;  /* 0x0000031000007945 */ /* 0x000fe20003800200 */
[----:B------:R-:W-:-:S12]  /*0ee0*/  ULEA UR4, UR5, UR4, 0x18 ;  /* 0x0000000405047291 */ /* 0x000fd8000f8ec0ff */
.L_x_35:
[--C-:B0-----:R-:W-:Y:S01]  /*0ef0*/  SHF.R.U32.HI R6, RZ, 0x3, R4.reuse ;  /* 0x00000003ff067819 */ /* 0x101fe20000011604 */
[----:B------:R-:W-:Y:S01]  /*0f00*/  IMAD.U32 R8, RZ, RZ, UR6 ;  /* 0x00000006ff087e24 */ /* 0x000fe2000f8e00ff */
[----:B------:R-:W-:Y:S02]  /*0f10*/  LOP3.LUT R5, R4, 0x7, RZ, 0xc0, !PT ;  /* 0x0000000704057812 */ /* 0x000fe400078ec0ff */
[----:B------:R-:W-:Y:S02]  /*0f20*/  LOP3.LUT R6, R6, 0x7, RZ, 0xc0, !PT ;  /* 0x0000000706067812 */ /* 0x000fe400078ec0ff */
[----:B------:R-:W-:-:S03]  /*0f30*/  SHF.R.U32.HI R7, RZ, 0x6, R4 ;  /* 0x00000006ff077819 */ /* 0x000fc60000011604 */
[----:B------:R-:W-:Y:S02]  /*0f40*/  IMAD R6, R6, 0xa, R5 ;  /* 0x0000000a06067824 */ /* 0x000fe400078e0205 */
[C---:B------:R-:W-:Y:S02]  /*0f50*/  IMAD R15, R7.reuse, 0x9, R8 ;  /* 0x00000009070f7824 */ /* 0x040fe400078e0208 */
[----:B------:R-:W-:-:S03]  /*0f60*/  IMAD R14, R7, 0x64, R6 ;  /* 0x00000064070e7824 */ /* 0x000fc600078e0206 */
[----:B------:R-:W-:Y:S04]  /*0f70*/  LDS.U8 R16, [R15+0x3] ;  /* 0x000003000f107984 */ /* 0x000fe80000000000 */
[----:B------:R-:W-:Y:S04]  /*0f80*/  LDS.U8 R5, [R14+UR12+0xc] ;  /* 0x00000c0c0e057984 */ /* 0x000fe80008000000 */
[----:B------:R-:W0:Y:S04]  /*0f90*/  LDS.U8 R8, [R14+UR12+0xb] ;  /* 0x00000b0c0e087984 */ /* 0x000e280008000000 */
[----:B------:R-:W1:Y:S04]  /*0fa0*/  LDS.U8 R17, [R15+0x2] ;  /* 0x000002000f117984 */ /* 0x000e680000000000 */
[----:B------:R-:W-:Y:S04]  /*0fb0*/  LDS.U8 R13, [R14+UR12+0xa] ;  /* 0x00000a0c0e0d7984 */ /* 0x000fe80008000000 */
[----:B------:R-:W2:Y:S04]  /*0fc0*/  LDS.U8 R20, [R14+UR12+0x2] ;  /* 0x0000020c0e147984 */ /* 0x000ea80008000000 */
[----:B------:R-:W-:Y:S04]  /*0fd0*/  LDS.U8 R21, [R14+UR12+0x1] ;  /* 0x0000010c0e157984 */ /* 0x000fe80008000000 */
[----:B------:R-:W3:Y:S04]  /*0fe0*/  LDS.U8 R22, [R14+UR12] ;  /* 0x0000000c0e167984 */ /* 0x000ee80008000000 */
[----:B------:R-:W-:Y:S04]  /*0ff0*/  LDS.U8 R18, [R15+0x1] ;  /* 0x000001000f127984 */ /* 0x000fe80000000000 */
[----:B------:R-:W4:Y:S04]  /*1000*/  LDS.U8 R19, [R15] ;  /* 0x000000000f137984 */ /* 0x000f280000000000 */
[----:B------:R-:W-:Y:S04]  /*1010*/  LDS.U8 R23, [R15+0x7] ;  /* 0x000007000f177984 */ /* 0x000fe80000000000 */
[----:B------:R-:W5:Y:S04]  /*1020*/  LDS.U8 R24, [R15+0x6] ;  /* 0x000006000f187984 */ /* 0x000f680000000000 */
[----:B------:R-:W-:Y:S01]  /*1030*/  LDS.U8 R12, [R15+0x5] ;  /* 0x000005000f0c7984 */ /* 0x000fe20000000000 */
[----:B0-----:R-:W-:Y:S01]  /*1040*/  PRMT R8, R8, 0x3340, R5 ;  /* 0x0000334008087816 */ /* 0x001fe20000000005 */
[----:B------:R-:W-:-:S02]  /*1050*/  IMAD.SHL.U32 R5, R4, 0x4, RZ ;  /* 0x0000000404057824 */ /* 0x000fc400078e00ff */
[----:B------:R-:W0:Y:S01]  /*1060*/  LDS.U8 R9, [R15+0x4] ;  /* 0x000004000f097984 */ /* 0x000e220000000000 */
[----:B-1----:R-:W-:Y:S01]  /*1070*/  PRMT R16, R17, 0x3340, R16 ;  /* 0x0000334011107816 */ /* 0x002fe20000000010 */
[----:B------:R-:W-:Y:S01]  /*1080*/  VIADD R4, R4, UR7 ;  /* 0x0000000704047c36 */ /* 0x000fe20008000000 */
[----:B------:R-:W-:Y:S01]  /*1090*/  LOP3.LUT R5, R5, 0xfc, RZ, 0xc0, !PT ;  /* 0x000000fc05057812 */ /* 0x000fe200078ec0ff */
[----:B------:R-:W-:Y:S03]  /*10a0*/  LDS.U8 R7, [R14+UR12+0x15] ;  /* 0x0000150c0e077984 */ /* 0x000fe60008000000 */
[----:B------:R-:W-:Y:S01]  /*10b0*/  ISETP.GE.U32.AND P0, PT, R4, 0x1000, PT ;  /* 0x000010000400780c */ /* 0x000fe20003f06070 */
[----:B------:R-:W1:Y:S01]  /*10c0*/  LDS.U8 R10, [R14+UR12+0x14] ;  /* 0x0000140c0e0a7984 */ /* 0x000e620008000000 */
[----:B--2---:R-:W-:-:S03]  /*10d0*/  PRMT R13, R20, 0x3340, R13 ;  /* 0x00003340140d7816 */ /* 0x004fc6000000000d */
[----:B------:R-:W-:Y:S04]  /*10e0*/  LDS.S8 R6, [R15+0x8] ;  /* 0x000008000f067984 */ /* 0x000fe80000000200 */
[----:B------:R-:W2:Y:S01]  /*10f0*/  LDS.S8 R11, [R14+UR12+0x16] ;  /* 0x0000160c0e0b7984 */ /* 0x000ea20008000200 */
[----:B---3--:R-:W-:-:S04]  /*1100*/  PRMT R22, R22, 0x3340, R21 ;  /* 0x0000334016167816 */ /* 0x008fc80000000015 */
[----:B------:R-:W-:Y:S02]  /*1110*/  PRMT R13, R22, 0x5410, R13 ;  /* 0x00005410160d7816 */ /* 0x000fe4000000000d */
[----:B----4-:R-:W-:-:S04]  /*1120*/  PRMT R19, R19, 0x3340, R18 ;  /* 0x0000334013137816 */ /* 0x010fc80000000012 */
[----:B------:R-:W-:Y:S02]  /*1130*/  PRMT R16, R19, 0x5410, R16 ;  /* 0x0000541013107816 */ /* 0x000fe40000000010 */
[----:B-----5:R-:W-:Y:S02]  /*1140*/  PRMT R23, R24, 0x3340, R23 ;  /* 0x0000334018177816 */ /* 0x020fe40000000017 */
[----:B0-----:R-:W-:-:S04]  /*1150*/  PRMT R12, R9, 0x3340, R12 ;  /* 0x00003340090c7816 */ /* 0x001fc8000000000c */
[----:B------:R-:W-:Y:S02]  /*1160*/  PRMT R23, R12, 0x5410, R23 ;  /* 0x000054100c177816 */ /* 0x000fe40000000017 */
[----:B-1----:R-:W-:-:S04]  /*1170*/  PRMT R7, R10, 0x3340, R7 ;  /* 0x000033400a077816 */ /* 0x002fc80000000007 */
[----:B------:R-:W-:Y:S01]  /*1180*/  PRMT R7, R8, 0x5410, R7 ;  /* 0x0000541008077816 */ /* 0x000fe20000000007 */
[----:B--2---:R-:W-:-:S04]  /*1190*/  IMAD R6, R11, R6, RZ ;  /* 0x000000060b067224 */ /* 0x004fc800078e02ff */
[----:B------:R-:W-:-:S04]  /*11a0*/  IDP.4A.S8.S8 R6, R16, R13, R6 ;  /* 0x0000000d10067226 */ /* 0x000fc80000000606 */
[----:B------:R-:W-:-:S05]  /*11b0*/  IDP.4A.S8.S8 R6, R23, R7, R6 ;  /* 0x0000000717067226 */ /* 0x000fca0000000606 */
[----:B------:R0:W-:Y:S01]  /*11c0*/  ATOMS.ADD RZ, [R5+UR4], R6 ;  /* 0x0000000605ff798c */ /* 0x0001e20008000004 */
[----:B------:R-:W-:Y:S05]  /*11d0*/  @!P0 BRA `(.L_x_35) ;  /* 0xfffffffc00448947 */ /* 0x000fea000383ffff */
[----:B------:R-:W-:Y:S05]  /*11e0*/  BSYNC.RECONVERGENT B0 ;  /* 0x0000000000007941 */ /* 0x000fea0003800200 */
.L_x_34:
[----:B------:R-:W-:Y:S01]  /*11f0*/  BAR.SYNC.DEFER_BLOCKING 0x0 ;  /* 0x0000000000007b1d */ /* 0x000fe20000010000 */
[----:B------:R-:W-:-:S13]  /*1200*/  ISETP.GT.U32.AND P0, PT, R3, 0x3f, PT ;  /* 0x0000003f0300780c */ /* 0x000fda0003f04070 */
[----:B------:R-:W-:Y:S05]  /*1210*/  @P0 EXIT ;  /* 0x000000000000094d */ /* 0x000fea0003800000 */
[----:B------:R-:W1:Y:S01]  /*1220*/  I2F.U32.RP R8, UR7 ;  /* 0x0000000700087d06 */ /* 0x000e620008209000 */
[C---:B------:R-:W-:Y:S01]  /*1230*/  ISETP.GE.U32.AND P0, PT, R2.reuse, 0x40, PT ;  /* 0x000000400200780c */ /* 0x040fe20003f06070 */
[----:B------:R-:W2:Y:S01]  /*1240*/  LDCU.64 UR10, c[0x0][0x390] ;  /* 0x00007200ff0a77ac */ /* 0x000ea20008000a00 */
[----:B------:R-:W-:Y:S01]  /*1250*/  VIMNMX.U32 R7, PT, PT, R2, 0x40, !PT ;  /* 0x0000004002077848 */ /* 0x000fe20007fe0000 */
[----:B------:R-:W-:Y:S01]  /*1260*/  BSSY.RECONVERGENT B0, `(.L_x_36) ;  /* 0x0000031000007945 */ /* 0x000fe20003800200 */
[----:B0-----:R-:W-:Y:S02]  /*1270*/  SEL R6, RZ, 0x1, P0 ;  /* 0x00000001ff067807 */ /* 0x001fe40000000000 */
[----:B------:R-:W-:Y:S02]  /*1280*/  ISETP.NE.U32.AND P2, PT, RZ, UR7, PT ;  /* 0x00000007ff007c0c */ /* 0x000fe4000bf45070 */
[----:B------:R-:W-:Y:S01]  /*1290*/  IADD3 R7, PT, PT, R7, -R2, -R6 ;  /* 0x8000000207077210 */ /* 0x000fe20007ffe806 */
[----:B-1----:R-:W0:Y:S02]  /*12a0*/  MUFU.RCP R8, R8 ;  /* 0x0000000800087308 */ /* 0x002e240000001000 */
[----:B0-----:R-:W-:-:S06]  /*12b0*/  VIADD R4, R8, 0xffffffe ;  /* 0x0ffffffe08047836 */ /* 0x001fcc0000000000 */
[----:B------:R0:W1:Y:S02]  /*12c0*/  F2I.FTZ.U32.TRUNC.NTZ R5, R4 ;  /* 0x0000000400057305 */ /* 0x000064000021f000 */
[----:B0-----:R-:W-:Y:S02]  /*12d0*/  IMAD.MOV.U32 R4, RZ, RZ, RZ ;  /* 0x000000ffff047224 */ /* 0x001fe400078e00ff */
[----:B-1----:R-:W-:-:S04]  /*12e0*/  IMAD.MOV R9, RZ, RZ, -R5 ;  /* 0x000000ffff097224 */ /* 0x002fc800078e0a05 */
[----:B------:R-:W-:-:S04]  /*12f0*/  IMAD R9, R9, UR7, RZ ;  /* 0x0000000709097c24 */ /* 0x000fc8000f8e02ff */
[----:B------:R-:W-:-:S06]  /*1300*/  IMAD.HI.U32 R10, R5, R9, R4 ;  /* 0x00000009050a7227 */ /* 0x000fcc00078e0004 */
[----:B------:R-:W-:-:S04]  /*1310*/  IMAD.HI.U32 R5, R10, R7, RZ ;  /* 0x000000070a057227 */ /* 0x000fc800078e00ff */
[----:B------:R-:W-:-:S04]  /*1320*/  IMAD.MOV R2, RZ, RZ, -R5 ;  /* 0x000000ffff027224 */ /* 0x000fc800078e0a05 */
[----:B------:R-:W-:-:S05]  /*1330*/  IMAD R7, R2, UR7, R7 ;  /* 0x0000000702077c24 */ /* 0x000fca000f8e0207 */
[----:B------:R-:W-:-:S13]  /*1340*/  ISETP.GE.U32.AND P0, PT, R7, UR7, PT ;  /* 0x0000000707007c0c */ /* 0x000fda000bf06070 */
[----:B------:R-:W-:Y:S02]  /*1350*/  @P0 VIADD R7, R7, -UR7 ;  /* 0x8000000707070c36 */ /* 0x000fe40008000000 */
        /* <DEDUP_REMOVED lines=8> */
[----:B--2---:R-:W-:Y:S05]  /*13e0*/  @!P0 BRA `(.L_x_37) ;  /* 0x0000000000608947 */ /* 0x004fea0003800000 */
[----:B------:R-:W-:Y:S01]  /*13f0*/  VIADD R2, R2, 0x1 ;  /* 0x0000000102027836 */ /* 0x000fe20000000000 */
[----:B------:R-:W-:-:S04]  /*1400*/  LEA R6, R3, UR4, 0x2 ;  /* 0x0000000403067c11 */ /* 0x000fc8000f8e10ff */
[----:B------:R-:W-:-:S05]  /*1410*/  LOP3.LUT R2, R2, 0x3, RZ, 0xc0, !PT ;  /* 0x0000000302027812 */ /* 0x000fca00078ec0ff */
[----:B------:R-:W-:-:S07]  /*1420*/  IMAD.MOV R2, RZ, RZ, -R2 ;  /* 0x000000ffff027224 */ /* 0x000fce00078e0a02 */
.L_x_38:
[----:B0-----:R0:W1:Y:S01]  /*1430*/  LDS R7, [R6] ;  /* 0x0000000006077984 */ /* 0x0010620000000800 */
[C---:B------:R-:W-:Y:S02]  /*1440*/  LOP3.LUT R5, R3.reuse, 0x7, RZ, 0xc0, !PT ;  /* 0x0000000703057812 */ /* 0x040fe400078ec0ff */
[----:B------:R-:W-:Y:S01]  /*1450*/  SHF.R.U32.HI R4, RZ, 0x3, R3 ;  /* 0x00000003ff047819 */ /* 0x000fe20000011603 */
[----:B------:R-:W-:Y:S01]  /*1460*/  VIADD R3, R3, UR7 ;  /* 0x0000000703037c36 */ /* 0x000fe20008000000 */
[----:B------:R-:W-:Y:S01]  /*1470*/  IADD3 R2, PT, PT, R2, 0x1, RZ ;  /* 0x0000000102027810 */ /* 0x000fe20007ffe0ff */
[----:B------:R-:W-:Y:S02]  /*1480*/  IMAD R9, R0, 0x64, R5 ;  /* 0x0000006400097824 */ /* 0x000fe400078e0205 */
[----:B------:R-:W-:-:S05]  /*1490*/  IMAD R4, R4, 0xa, RZ ;  /* 0x0000000a04047824 */ /* 0x000fca00078e02ff */
[----:B------:R-:W-:Y:S02]  /*14a0*/  IADD3 R4, P2, P3, R9, UR10, R4 ;  /* 0x0000000a09047c10 */ /* 0x000fe4000fb5e004 */
[----:B------:R-:W0:Y:S02]  /*14b0*/  LDC R9, c[0x0][0x360] ;  /* 0x0000d800ff097b82 */ /* 0x000e240000000800 */
[----:B0-----:R-:W-:Y:S02]  /*14c0*/  IMAD R6, R9, 0x4, R6 ;  /* 0x0000000409067824 */ /* 0x001fe400078e0206 */
[----:B-1----:R-:W-:-:S05]  /*14d0*/  VIADD R7, R7, 0x10 ;  /* 0x0000001007077836 */ /* 0x002fca0000000000 */
[----:B------:R-:W-:-:S04]  /*14e0*/  SHF.R.S32.HI R7, RZ, 0x5, R7 ;  /* 0x00000005ff077819 */ /* 0x000fc80000011407 */
[C---:B------:R-:W-:Y:S02]  /*14f0*/  VIMNMX R5, PT, PT, R7.reuse, 0x7f, PT ;  /* 0x0000007f07057848 */ /* 0x040fe40003fe0100 */
[----:B------:R-:W-:Y:S02]  /*1500*/  ISETP.GE.AND P0, PT, R7, -0x7f, PT ;  /* 0xffffff810700780c */ /* 0x000fe40003f06270 */
[----:B------:R-:W-:Y:S02]  /*1510*/  LOP3.LUT R7, R5, 0x80, RZ, 0x3c, !PT ;  /* 0x0000008005077812 */ /* 0x000fe400078e3cff */
[----:B------:R-:W-:Y:S02]  /*1520*/  IADD3.X R5, PT, PT, RZ, UR11, RZ, P2, P3 ;  /* 0x0000000bff057c10 */ /* 0x000fe400097e64ff */
[----:B------:R-:W-:Y:S02]  /*1530*/  SEL R7, R7, RZ, P0 ;  /* 0x000000ff07077207 */ /* 0x000fe40000000000 */
[----:B------:R-:W-:-:S03]  /*1540*/  ISETP.NE.AND P0, PT, R2, RZ, PT ;  /* 0x000000ff0200720c */ /* 0x000fc60003f05270 */
[----:B------:R0:W-:Y:S10]  /*1550*/  STG.E.U8 desc[UR8][R4.64+0xb], R7 ;  /* 0x00000b0704007986 */ /* 0x0001f4000c101108 */
[----:B------:R-:W-:Y:S05]  /*1560*/  @P0 BRA `(.L_x_38) ;  /* 0xfffffffc00b00947 */ /* 0x000fea000383ffff */
.L_x_37:
[----:B------:R-:W-:Y:S05]  /*1570*/  BSYNC.RECONVERGENT B0 ;  /* 0x0000000000007941 */ /* 0x000fea0003800200 */
.L_x_36:
[----:B------:R-:W-:Y:S05]  /*1580*/  @!P1 EXIT ;  /* 0x000000000000994d */ /* 0x000fea0003800000 */
[----:B------:R-:W1:Y:S01]  /*1590*/  LDC R12, c[0x0][0x360] ;  /* 0x0000d800ff0c7b82 */ /* 0x000e620000000800 */
[C---:B------:R-:W-:Y:S01]  /*15a0*/  VIADD R15, R3.reuse, UR7 ;  /* 0x00000007030f7c36 */ /* 0x040fe20008000000 */
[----:B------:R-:W-:Y:S01]  /*15b0*/  LEA R13, R3, UR4, 0x2 ;  /* 0x00000004030d7c11 */ /* 0x000fe2000f8e10ff */
[----:B------:R-:W2:Y:S01]  /*15c0*/  LDCU.64 UR10, c[0x0][0x390] ;  /* 0x00007200ff0a77ac */ /* 0x000ea20008000a00 */
[C-C-:B-1----:R-:W-:Y:S02]  /*15d0*/  IMAD R2, R12.reuse, 0x2, R3.reuse ;  /* 0x000000020c027824 */ /* 0x142fe400078e0203 */
[----:B--2---:R-:W-:-:S07]  /*15e0*/  IMAD R17, R12, 0x3, R3 ;  /* 0x000000030c117824 */ /* 0x004fce00078e0203 */
.L_x_39:
[----:B01----:R0:W1:Y:S01]  /*15f0*/  LDS R5, [R13] ;  /* 0x000000000d057984 */ /* 0x0030620000000800 */
[C-C-:B------:R-:W-:Y:S01]  /*1600*/  IMAD R11, R12.reuse, 0x4, R13.reuse ;  /* 0x000000040c0b7824 */ /* 0x140fe200078e020d */
[----:B------:R-:W-:Y:S01]  /*1610*/  LOP3.LUT R19, R3, 0x7, RZ, 0xc0, !PT ;  /* 0x0000000703137812 */ /* 0x000fe200078ec0ff */
[C---:B------:R-:W-:Y:S01]  /*1620*/  IMAD R9, R12.reuse, 0x8, R13 ;  /* 0x000000080c097824 */ /* 0x040fe200078e020d */
[----:B------:R-:W-:Y:S01]  /*1630*/  SHF.R.U32.HI R4, RZ, 0x3, R3 ;  /* 0x00000003ff047819 */ /* 0x000fe20000011603 */
[----:B------:R-:W-:Y:S01]  /*1640*/  IMAD R7, R12, 0xc, R13 ;  /* 0x0000000c0c077824 */ /* 0x000fe200078e020d */
[----:B------:R-:W-:Y:S01]  /*1650*/  SHF.R.U32.HI R6, RZ, 0x3, R15 ;  /* 0x00000003ff067819 */ /* 0x000fe2000001160f */
[----:B------:R-:W2:Y:S01]  /*1660*/  LDS R11, [R11] ;  /* 0x000000000b0b7984 */ /* 0x000ea20000000800 */
[----:B------:R-:W-:Y:S01]  /*1670*/  IMAD R19, R0, 0x64, R19 ;  /* 0x0000006400137824 */ /* 0x000fe200078e0213 */
[----:B------:R-:W-:Y:S01]  /*1680*/  SHF.R.U32.HI R8, RZ, 0x3, R2 ;  /* 0x00000003ff087819 */ /* 0x000fe20000011602 */
[----:B------:R-:W-:Y:S01]  /*1690*/  IMAD R4, R4, 0xa, RZ ;  /* 0x0000000a04047824 */ /* 0x000fe200078e02ff */
[----:B------:R-:W3:Y:S01]  /*16a0*/  LDS R9, [R9] ;  /* 0x0000000009097984 */ /* 0x000ee20000000800 */
[----:B------:R-:W-:Y:S01]  /*16b0*/  LOP3.LUT R21, R2, 0x7, RZ, 0xc0, !PT ;  /* 0x0000000702157812 */ /* 0x000fe200078ec0ff */
[----:B------:R-:W-:Y:S01]  /*16c0*/  IMAD R6, R6, 0xa, RZ ;  /* 0x0000000a06067824 */ /* 0x000fe200078e02ff */
[----:B------:R-:W-:Y:S01]  /*16d0*/  LOP3.LUT R23, R17, 0x7, RZ, 0xc0, !PT ;  /* 0x0000000711177812 */ /* 0x000fe200078ec0ff */
[----:B------:R-:W4:Y:S01]  /*16e0*/  LDS R7, [R7] ;  /* 0x0000000007077984 */ /* 0x000f220000000800 */
[----:B------:R-:W-:Y:S01]  /*16f0*/  IADD3 R4, P1, P2, R19, UR10, R4 ;  /* 0x0000000a13047c10 */ /* 0x000fe2000fa3e004 */
[----:B------:R-:W-:Y:S01]  /*1700*/  IMAD R10, R8, 0xa, RZ ;  /* 0x0000000a080a7824 */ /* 0x000fe200078e02ff */
[----:B------:R-:W-:Y:S01]  /*1710*/  LOP3.LUT R19, R15, 0x7, RZ, 0xc0, !PT ;  /* 0x000000070f137812 */ /* 0x000fe200078ec0ff */
[C---:B------:R-:W-:Y:S01]  /*1720*/  IMAD R21, R0.reuse, 0x64, R21 ;  /* 0x0000006400157824 */ /* 0x040fe200078e0215 */
[----:B------:R-:W-:Y:S01]  /*1730*/  SHF.R.U32.HI R14, RZ, 0x3, R17 ;  /* 0x00000003ff0e7819 */ /* 0x000fe20000011611 */
[C---:B------:R-:W-:Y:S01]  /*1740*/  IMAD R23, R0.reuse, 0x64, R23 ;  /* 0x0000006400177824 */ /* 0x040fe200078e0217 */
[----:B------:R-:W-:Y:S01]  /*1750*/  IADD3 R3, PT, PT, R3, UR7, R12 ;  /* 0x0000000703037c10 */ /* 0x000fe2000fffe00c */
[----:B------:R-:W-:-:S02]  /*1760*/  IMAD R19, R0, 0x64, R19 ;  /* 0x0000006400137824 */ /* 0x000fc400078e0213 */
[----:B------:R-:W-:Y:S01]  /*1770*/  IMAD R14, R14, 0xa, RZ ;  /* 0x0000000a0e0e7824 */ /* 0x000fe200078e02ff */
[----:B------:R-:W-:Y:S01]  /*1780*/  IADD3 R3, PT, PT, R3, UR7, R12 ;  /* 0x0000000703037c10 */ /* 0x000fe2000fffe00c */
[C---:B------:R-:W-:Y:S01]  /*1790*/  IMAD R2, R12.reuse, 0x4, R2 ;  /* 0x000000040c027824 */ /* 0x040fe200078e0202 */
[----:B------:R-:W-:Y:S01]  /*17a0*/  IADD3 R6, P4, P5, R19, UR10, R6 ;  /* 0x0000000a13067c10 */ /* 0x000fe2000fd9e006 */
[C---:B------:R-:W-:Y:S02]  /*17b0*/  IMAD R17, R12.reuse, 0x4, R17 ;  /* 0x000000040c117824 */ /* 0x040fe400078e0211 */
[C---:B------:R-:W-:Y:S02]  /*17c0*/  IMAD R15, R12.reuse, 0x4, R15 ;  /* 0x000000040c0f7824 */ /* 0x040fe400078e020f */
[----:B0-----:R-:W-:Y:S02]  /*17d0*/  IMAD R13, R12, 0x10, R13 ;  /* 0x000000100c0d7824 */ /* 0x001fe400078e020d */
[----:B-1----:R-:W-:-:S05]  /*17e0*/  VIADD R5, R5, 0x10 ;  /* 0x0000001005057836 */ /* 0x002fca0000000000 */
[----:B------:R-:W-:Y:S01]  /*17f0*/  SHF.R.S32.HI R5, RZ, 0x5, R5 ;  /* 0x00000005ff057819 */ /* 0x000fe20000011405 */
[----:B--2---:R-:W-:-:S03]  /*1800*/  VIADD R11, R11, 0x10 ;  /* 0x000000100b0b7836 */ /* 0x004fc60000000000 */
[C---:B------:R-:W-:Y:S02]  /*1810*/  ISETP.GE.AND P0, PT, R5.reuse, -0x7f, PT ;  /* 0xffffff810500780c */ /* 0x040fe40003f06270 */
[----:B------:R-:W-:Y:S01]  /*1820*/  VIMNMX R5, PT, PT, R5, 0x7f, PT ;  /* 0x0000007f05057848 */ /* 0x000fe20003fe0100 */
[----:B---3--:R-:W-:Y:S01]  /*1830*/  VIADD R9, R9, 0x10 ;  /* 0x0000001009097836 */ /* 0x008fe20000000000 */
[----:B------:R-:W-:Y:S02]  /*1840*/  SHF.R.S32.HI R11, RZ, 0x5, R11 ;  /* 0x00000005ff0b7819 */ /* 0x000fe4000001140b */
[----:B------:R-:W-:Y:S02]  /*1850*/  LOP3.LUT R8, R5, 0x80, RZ, 0x3c, !PT ;  /* 0x0000008005087812 */ /* 0x000fe400078e3cff */
[----:B------:R-:W-:Y:S02]  /*1860*/  IADD3.X R5, PT, PT, RZ, UR11, RZ, P1, P2 ;  /* 0x0000000bff057c10 */ /* 0x000fe40008fe44ff */
[----:B------:R-:W-:-:S02]  /*1870*/  SEL R19, R8, RZ, P0 ;  /* 0x000000ff08137207 */ /* 0x000fc40000000000 */
[----:B------:R-:W-:Y:S02]  /*1880*/  IADD3 R8, P3, P0, R21, UR10, R10 ;  /* 0x0000000a15087c10 */ /* 0x000fe4000f87e00a */
[----:B------:R-:W-:Y:S01]  /*1890*/  IADD3 R10, P1, P2, R23, UR10, R14 ;  /* 0x0000000a170a7c10 */ /* 0x000fe2000fa3e00e */
[----:B----4-:R-:W-:Y:S01]  /*18a0*/  VIADD R14, R7, 0x10 ;  /* 0x00000010070e7836 */ /* 0x010fe20000000000 */
[----:B------:R-:W-:Y:S01]  /*18b0*/  SHF.R.S32.HI R9, RZ, 0x5, R9 ;  /* 0x00000005ff097819 */ /* 0x000fe20000011409 */
[----:B------:R0:W-:Y:S01]  /*18c0*/  STG.E.U8 desc[UR8][R4.64+0xb], R19 ;  /* 0x00000b1304007986 */ /* 0x0001e2000c101108 */
[----:B------:R-:W-:Y:S02]  /*18d0*/  IADD3.X R7, PT, PT, RZ, UR11, RZ, P4, P5 ;  /* 0x0000000bff077c10 */ /* 0x000fe4000a7ea4ff */
[----:B------:R-:W-:Y:S02]  /*18e0*/  SHF.R.S32.HI R16, RZ, 0x5, R14 ;  /* 0x00000005ff107819 */ /* 0x000fe4000001140e */
[----:B------:R-:W-:-:S02]  /*18f0*/  ISETP.GE.AND P4, PT, R11, -0x7f, PT ;  /* 0xffffff810b00780c */ /* 0x000fc40003f86270 */
[----:B------:R-:W-:Y:S02]  /*1900*/  VIMNMX R11, PT, PT, R11, 0x7f, PT ;  /* 0x0000007f0b0b7848 */ /* 0x000fe40003fe0100 */
[----:B------:R-:W-:Y:S02]  /*1910*/  VIMNMX R14, PT, PT, R9, 0x7f, PT ;  /* 0x0000007f090e7848 */ /* 0x000fe40003fe0100 */
[C---:B------:R-:W-:Y:S02]  /*1920*/  ISETP.GE.AND P6, PT, R16.reuse, -0x7f, PT ;  /* 0xffffff811000780c */ /* 0x040fe40003fc6270 */
[----:B------:R-:W-:Y:S02]  /*1930*/  VIMNMX R16, PT, PT, R16, 0x7f, PT ;  /* 0x0000007f10107848 */ /* 0x000fe40003fe0100 */
[----:B------:R-:W-:Y:S02]  /*1940*/  LOP3.LUT R11, R11, 0x80, RZ, 0x3c, !PT ;  /* 0x000000800b0b7812 */ /* 0x000fe400078e3cff */
[----:B------:R-:W-:-:S02]  /*1950*/  ISETP.GE.AND P5, PT, R9, -0x7f, PT ;  /* 0xffffff810900780c */ /* 0x000fc40003fa6270 */
[----:B------:R-:W-:Y:S02]  /*1960*/  LOP3.LUT R14, R14, 0x80, RZ, 0x3c, !PT ;  /* 0x000000800e0e7812 */ /* 0x000fe400078e3cff */
[----:B------:R-:W-:Y:S02]  /*1970*/  LOP3.LUT R16, R16, 0x80, RZ, 0x3c, !PT ;  /* 0x0000008010107812 */ /* 0x000fe400078e3cff */
[----:B0-----:R-:W-:Y:S02]  /*1980*/  SEL R5, R11, RZ, P4 ;  /* 0x000000ff0b057207 */ /* 0x001fe40002000000 */
[----:B------:R-:W-:Y:S02]  /*1990*/  IADD3.X R9, PT, PT, RZ, UR11, RZ, P3, P0 ;  /* 0x0000000bff097c10 */ /* 0x000fe40009fe04ff */
[----:B------:R-:W-:Y:S01]  /*19a0*/  SEL R19, R14, RZ, P5 ;  /* 0x000000ff0e137207 */ /* 0x000fe20002800000 */
[----:B------:R1:W-:Y:S01]  /*19b0*/  STG.E.U8 desc[UR8][R6.64+0xb], R5 ;  /* 0x00000b0506007986 */ /* 0x0003e2000c101108 */
[----:B------:R-:W-:-:S02]  /*19c0*/  IADD3.X R11, PT, PT, RZ, UR11, RZ, P1, P2 ;  /* 0x0000000bff0b7c10 */ /* 0x000fc40008fe44ff */
[----:B------:R-:W-:Y:S01]  /*19d0*/  SEL R21, R16, RZ, P6 ;  /* 0x000000ff10157207 */ /* 0x000fe20003000000 */
[----:B------:R1:W-:Y:S01]  /*19e0*/  STG.E.U8 desc[UR8][R8.64+0xb], R19 ;  /* 0x00000b1308007986 */ /* 0x0003e2000c101108 */
[----:B------:R-:W-:-:S03]  /*19f0*/  ISETP.GE.U32.AND P0, PT, R3, 0x40, PT ;  /* 0x000000400300780c */ /* 0x000fc60003f06070 */
[----:B------:R1:W-:Y:S10]  /*1a00*/  STG.E.U8 desc[UR8][R10.64+0xb], R21 ;  /* 0x00000b150a007986 */ /* 0x0003f4000c101108 */
[----:B------:R-:W-:Y:S05]  /*1a10*/  @!P0 BRA `(.L_x_39) ;  /* 0xfffffff800f48947 */ /* 0x000fea000383ffff */
[----:B------:R-:W-:Y:S05]  /*1a20*/  EXIT ;  /* 0x000000000000794d */ /* 0x000fea0003800000 */
        .weak           $__internal_0_$__cuda_sm20_div_u16
        .type           $__internal_0_$__cuda_sm20_div_u16,@function
        .size           $__internal_0_$__cuda_sm20_div_u16,(.L_x_41 - $__internal_0_$__cuda_sm20_div_u16)
$__internal_0_$__cuda_sm20_div_u16:
[----:B------:R-:W0:Y:S01]  /*1a30*/  I2F.U16 R4, UR4 ;  /* 0x0000000400047d06 */ /* 0x000e220008101000 */
[----:B------:R-:W-:Y:S01]  /*1a40*/  IMAD.MOV.U32 R5, RZ, RZ, 0x4b800000 ;  /* 0x4b800000ff057424 */ /* 0x000fe200078e00ff */
[C---:B0-----:R-:W-:Y:S02]  /*1a50*/  FSETP.GEU.AND P1, PT, |R4|.reuse, 1.175494350822287508e-38, PT ;  /* 0x008000000400780b */ /* 0x041fe40003f2e200 */
[----:B------:R-:W-:Y:S02]  /*1a60*/  FSETP.GT.AND P0, PT, |R4|, 8.50705917302346158658e+37, PT ;  /* 0x7e8000000400780b */ /* 0x000fe40003f04200 */
[----:B------:R-:W-:-:S04]  /*1a70*/  FSEL R5, R5, 1, !P1 ;  /* 0x3f80000005057808 */ /* 0x000fc80004800000 */
[----:B------:R-:W-:Y:S02]  /*1a80*/  FSEL R5, R5, 0.25, !P0 ;  /* 0x3e80000005057808 */ /* 0x000fe40004000000 */
[----:B------:R-:W-:-:S03]  /*1a90*/  ISETP.NE.U32.AND P0, PT, RZ, UR4, PT ;  /* 0x00000004ff007c0c */ /* 0x000fc6000bf05070 */
[----:B------:R-:W-:Y:S01]  /*1aa0*/  FMUL R6, R4, R5 ;  /* 0x0000000504067220 */ /* 0x000fe20000400000 */
[----:B------:R-:W-:-:S04]  /*1ab0*/  LOP3.LUT R4, R7, 0xffff, RZ, 0xc0, !PT ;  /* 0x0000ffff07047812 */ /* 0x000fc800078ec0ff */
[----:B------:R-:W-:Y:S01]  /*1ac0*/  I2FP.F32.U32.RZ R4, R4 ;  /* 0x0000000400047245 */ /* 0x000fe2000020d000 */
[----:B------:R-:W0:Y:S02]  /*1ad0*/  MUFU.RCP R6, R6 ;  /* 0x0000000600067308 */ /* 0x000e240000001000 */
[----:B0-----:R-:W-:-:S04]  /*1ae0*/  FMUL R5, R5, R6 ;  /* 0x0000000605057220 */ /* 0x001fc80000400000 */
[----:B------:R-:W-:-:S04]  /*1af0*/  VIADD R5, R5, 0x2 ;  /* 0x0000000205057836 */ /* 0x000fc80000000000 */
[----:B------:R-:W-:Y:S01]  /*1b00*/  FMUL.RZ R7, R4, R5 ;  /* 0x0000000504077220 */ /* 0x000fe2000040c000 */
[----:B------:R-:W-:Y:S02]  /*1b10*/  IMAD.MOV.U32 R4, RZ, RZ, R9 ;  /* 0x000000ffff047224 */ /* 0x000fe400078e0009 */
[----:B------:R-:W-:-:S03]  /*1b20*/  IMAD.MOV.U32 R5, RZ, RZ, 0x0 ;  /* 0x00000000ff057424 */ /* 0x000fc600078e00ff */
[----:B------:R-:W0:Y:S02]  /*1b30*/  F2I.U32.TRUNC.NTZ R7, R7 ;  /* 0x0000000700077305 */ /* 0x000e24000020f000 */
[----:B0-----:R-:W-:Y:S01]  /*1b40*/  LOP3.LUT R8, R7, 0xffff, RZ, 0xc0, !PT ;  /* 0x0000ffff07087812 */ /* 0x001fe200078ec0ff */
[----:B------:R-:W-:Y:S01]  /*1b50*/  @!P0 IMAD.MOV.U32 R8, RZ, RZ, -0x1 ;  /* 0xffffffffff088424 */ /* 0x000fe200078e00ff */
[----:B------:R-:W-:Y:S06]  /*1b60*/  RET.REL.NODEC R4 `(_Z4convPaS_S_) ;  /* 0xffffffe404247950 */ /* 0x000fec0003c3ffff */
.L_x_40:
        /* <DEDUP_REMOVED lines=9> */
.L_x_41:


//--------------------- .nv.shared._Z7paddingPaS_ --------------------------
	.section	.nv.shared._Z7paddingPaS_,"aw",@nobits
	.sectionflags	@""
.nv.shared._Z7paddingPaS_:
	.zero		1124


//--------------------- .nv.shared.reserved.0     --------------------------
	.section	.nv.shared.reserved.0,"aw",@nobits
	.weak		__nv_reservedSMEM_offset_0_alias
	.size		__nv_reservedSMEM_offset_0_alias, 0, 64
	.other		__nv_reservedSMEM_offset_0_alias,@"STO_CUDA_RESERVED_SHARED STV_DEFAULT"
__nv_reservedSMEM_offset_0_alias:
	.zero		0
	.zero		64


//--------------------- .nv.shared._Z8winogradPaPsS_ --------------------------
	.section	.nv.shared._Z8winogradPaPsS_,"aw",@nobits
	.sectionflags	@""
	.align	4
.nv.shared._Z8winogradPaPsS_:
	.zero		10240


//--------------------- .nv.shared._Z16conv_same_tilingPaS_S_ --------------------------
	.section	.nv.shared._Z16conv_same_tilingPaS_S_,"aw",@nobits
	.sectionflags	@""
	.align	4
.nv.shared._Z16conv_same_tilingPaS_S_:
	.zero		3072


//--------------------- .nv.shared._Z4convPaS_S_  --------------------------
	.section	.nv.shared._Z4convPaS_S_,"aw",@nobits
	.sectionflags	@""
	.align	4
.nv.shared._Z4convPaS_S_:
	.zero		8256


//--------------------- .nv.constant0._Z7paddingPaS_ --------------------------
	.section	.nv.constant0._Z7paddingPaS_,"a",@progbits
	.sectionflags	@""
	.align	4
.nv.constant0._Z7paddingPaS_:
	.zero		912


//--------------------- .nv.constant0._Z8winogradPaPsS_ --------------------------
	.section	.nv.constant0._Z8winogradPaPsS_,"a",@progbits
	.sectionflags	@""
	.align	4
.nv.constant0._Z8winogradPaPsS_:
	.zero		920


//--------------------- .nv.constant0._Z16conv_same_tilingPaS_S_ --------------------------
	.section	.nv.constant0._Z16conv_same_tilingPaS_S_,"a",@progbits
	.sectionflags	@""
	.align	4
.nv.constant0._Z16conv_same_tilingPaS_S_:
	.zero		920


//--------------------- .nv.constant0._Z4convPaS_S_ --------------------------
	.section	.nv.constant0._Z4convPaS_S_,"a",@progbits
	.sectionflags	@""
	.align	4
.nv.constant0._Z4convPaS_S_:
	.zero		920


//--------------------- SYMBOLS --------------------------

	.type		.nv.reservedSmem.offset0,@object
	.size		.nv.reservedSmem.offset0,0x4
	.type		.nv.reservedSmem.cap,@object
	.size		.nv.reservedSmem.cap,0x4
